//
// Generated by NVIDIA NVVM Compiler
//
// Compiler Build ID: CL-36424714
// Cuda compilation tools, release 13.0, V13.0.88
// Based on NVVM 20.0.0
//

.version 9.0
.target sm_100
.address_size 64

	// .globl	_Z14sgemv_rowmajorifPfS_S_

.visible .entry _Z14sgemv_rowmajorifPfS_S_(
	.param .u32 _Z14sgemv_rowmajorifPfS_S__param_0,
	.param .f32 _Z14sgemv_rowmajorifPfS_S__param_1,
	.param .u64 .ptr .align 1 _Z14sgemv_rowmajorifPfS_S__param_2,
	.param .u64 .ptr .align 1 _Z14sgemv_rowmajorifPfS_S__param_3,
	.param .u64 .ptr .align 1 _Z14sgemv_rowmajorifPfS_S__param_4
)
{
	.reg .pred 	%p<11>;
	.reg .b32 	%r<37>;
	.reg .b32 	%f<114>;
	.reg .b64 	%rd<31>;

	ld.param.u32 	%r23, [_Z14sgemv_rowmajorifPfS_S__param_0];
	ld.param.f32 	%f14, [_Z14sgemv_rowmajorifPfS_S__param_1];
	ld.param.u64 	%rd11, [_Z14sgemv_rowmajorifPfS_S__param_2];
	ld.param.u64 	%rd12, [_Z14sgemv_rowmajorifPfS_S__param_3];
	ld.param.u64 	%rd10, [_Z14sgemv_rowmajorifPfS_S__param_4];
	cvta.to.global.u64 	%rd1, %rd12;
	cvta.to.global.u64 	%rd2, %rd11;
	mov.u32 	%r24, %ctaid.x;
	mov.u32 	%r25, %ntid.x;
	mov.u32 	%r26, %tid.x;
	mad.lo.s32 	%r1, %r24, %r25, %r26;
	setp.ge.s32 	%p1, %r1, %r23;
	@%p1 bra 	$L__BB0_15;
	setp.lt.s32 	%p2, %r23, 1;
	mov.f32 	%f113, 0f00000000;
	@%p2 bra 	$L__BB0_14;
	mul.lo.s32 	%r2, %r1, %r23;
	and.b32  	%r3, %r23, 15;
	setp.lt.u32 	%p3, %r23, 16;
	mov.f32 	%f113, 0f00000000;
	mov.b32 	%r33, 0;
	@%p3 bra 	$L__BB0_5;
	and.b32  	%r33, %r23, 2147483632;
	neg.s32 	%r31, %r33;
	add.s64 	%rd3, %rd2, 32;
	add.s64 	%rd29, %rd1, 32;
	mov.f32 	%f113, 0f00000000;
	mov.u32 	%r30, %r2;
$L__BB0_4:
	.pragma "nounroll";
	mul.wide.s32 	%rd13, %r30, 4;
	add.s64 	%rd14, %rd3, %rd13;
	ld.global.f32 	%f19, [%rd14+-32];
	ld.global.f32 	%f20, [%rd29+-32];
	fma.rn.f32 	%f21, %f19, %f20, %f113;
	ld.global.f32 	%f22, [%rd14+-28];
	ld.global.f32 	%f23, [%rd29+-28];
	fma.rn.f32 	%f24, %f22, %f23, %f21;
	ld.global.f32 	%f25, [%rd14+-24];
	ld.global.f32 	%f26, [%rd29+-24];
	fma.rn.f32 	%f27, %f25, %f26, %f24;
	ld.global.f32 	%f28, [%rd14+-20];
	ld.global.f32 	%f29, [%rd29+-20];
	fma.rn.f32 	%f30, %f28, %f29, %f27;
	ld.global.f32 	%f31, [%rd14+-16];
	ld.global.f32 	%f32, [%rd29+-16];
	fma.rn.f32 	%f33, %f31, %f32, %f30;
	ld.global.f32 	%f34, [%rd14+-12];
	ld.global.f32 	%f35, [%rd29+-12];
	fma.rn.f32 	%f36, %f34, %f35, %f33;
	ld.global.f32 	%f37, [%rd14+-8];
	ld.global.f32 	%f38, [%rd29+-8];
	fma.rn.f32 	%f39, %f37, %f38, %f36;
	ld.global.f32 	%f40, [%rd14+-4];
	ld.global.f32 	%f41, [%rd29+-4];
	fma.rn.f32 	%f42, %f40, %f41, %f39;
	ld.global.f32 	%f43, [%rd14];
	ld.global.f32 	%f44, [%rd29];
	fma.rn.f32 	%f45, %f43, %f44, %f42;
	ld.global.f32 	%f46, [%rd14+4];
	ld.global.f32 	%f47, [%rd29+4];
	fma.rn.f32 	%f48, %f46, %f47, %f45;
	ld.global.f32 	%f49, [%rd14+8];
	ld.global.f32 	%f50, [%rd29+8];
	fma.rn.f32 	%f51, %f49, %f50, %f48;
	ld.global.f32 	%f52, [%rd14+12];
	ld.global.f32 	%f53, [%rd29+12];
	fma.rn.f32 	%f54, %f52, %f53, %f51;
	ld.global.f32 	%f55, [%rd14+16];
	ld.global.f32 	%f56, [%rd29+16];
	fma.rn.f32 	%f57, %f55, %f56, %f54;
	ld.global.f32 	%f58, [%rd14+20];
	ld.global.f32 	%f59, [%rd29+20];
	fma.rn.f32 	%f60, %f58, %f59, %f57;
	ld.global.f32 	%f61, [%rd14+24];
	ld.global.f32 	%f62, [%rd29+24];
	fma.rn.f32 	%f63, %f61, %f62, %f60;
	ld.global.f32 	%f64, [%rd14+28];
	ld.global.f32 	%f65, [%rd29+28];
	fma.rn.f32 	%f113, %f64, %f65, %f63;
	add.s32 	%r31, %r31, 16;
	add.s32 	%r30, %r30, 16;
	add.s64 	%rd29, %rd29, 64;
	setp.ne.s32 	%p4, %r31, 0;
	@%p4 bra 	$L__BB0_4;
$L__BB0_5:
	setp.eq.s32 	%p5, %r3, 0;
	@%p5 bra 	$L__BB0_14;
	and.b32  	%r11, %r23, 7;
	setp.lt.u32 	%p6, %r3, 8;
	@%p6 bra 	$L__BB0_8;
	add.s32 	%r28, %r33, %r2;
	mul.wide.s32 	%rd15, %r28, 4;
	add.s64 	%rd16, %rd2, %rd15;
	ld.global.f32 	%f67, [%rd16];
	mul.wide.u32 	%rd17, %r33, 4;
	add.s64 	%rd18, %rd1, %rd17;
	ld.global.f32 	%f68, [%rd18];
	fma.rn.f32 	%f69, %f67, %f68, %f113;
	ld.global.f32 	%f70, [%rd16+4];
	ld.global.f32 	%f71, [%rd18+4];
	fma.rn.f32 	%f72, %f70, %f71, %f69;
	ld.global.f32 	%f73, [%rd16+8];
	ld.global.f32 	%f74, [%rd18+8];
	fma.rn.f32 	%f75, %f73, %f74, %f72;
	ld.global.f32 	%f76, [%rd16+12];
	ld.global.f32 	%f77, [%rd18+12];
	fma.rn.f32 	%f78, %f76, %f77, %f75;
	ld.global.f32 	%f79, [%rd16+16];
	ld.global.f32 	%f80, [%rd18+16];
	fma.rn.f32 	%f81, %f79, %f80, %f78;
	ld.global.f32 	%f82, [%rd16+20];
	ld.global.f32 	%f83, [%rd18+20];
	fma.rn.f32 	%f84, %f82, %f83, %f81;
	ld.global.f32 	%f85, [%rd16+24];
	ld.global.f32 	%f86, [%rd18+24];
	fma.rn.f32 	%f87, %f85, %f86, %f84;
	ld.global.f32 	%f88, [%rd16+28];
	ld.global.f32 	%f89, [%rd18+28];
	fma.rn.f32 	%f113, %f88, %f89, %f87;
	add.s32 	%r33, %r33, 8;
$L__BB0_8:
	setp.eq.s32 	%p7, %r11, 0;
	@%p7 bra 	$L__BB0_14;
	and.b32  	%r14, %r23, 3;
	setp.lt.u32 	%p8, %r11, 4;
	@%p8 bra 	$L__BB0_11;
	add.s32 	%r29, %r33, %r2;
	mul.wide.s32 	%rd19, %r29, 4;
	add.s64 	%rd20, %rd2, %rd19;
	ld.global.f32 	%f91, [%rd20];
	mul.wide.u32 	%rd21, %r33, 4;
	add.s64 	%rd22, %rd1, %rd21;
	ld.global.f32 	%f92, [%rd22];
	fma.rn.f32 	%f93, %f91, %f92, %f113;
	ld.global.f32 	%f94, [%rd20+4];
	ld.global.f32 	%f95, [%rd22+4];
	fma.rn.f32 	%f96, %f94, %f95, %f93;
	ld.global.f32 	%f97, [%rd20+8];
	ld.global.f32 	%f98, [%rd22+8];
	fma.rn.f32 	%f99, %f97, %f98, %f96;
	ld.global.f32 	%f100, [%rd20+12];
	ld.global.f32 	%f101, [%rd22+12];
	fma.rn.f32 	%f113, %f100, %f101, %f99;
	add.s32 	%r33, %r33, 4;
$L__BB0_11:
	setp.eq.s32 	%p9, %r14, 0;
	@%p9 bra 	$L__BB0_14;
	mul.wide.u32 	%rd23, %r33, 4;
	add.s64 	%rd30, %rd1, %rd23;
	add.s32 	%r36, %r33, %r2;
	neg.s32 	%r35, %r14;
$L__BB0_13:
	.pragma "nounroll";
	mul.wide.s32 	%rd24, %r36, 4;
	add.s64 	%rd25, %rd2, %rd24;
	ld.global.f32 	%f102, [%rd25];
	ld.global.f32 	%f103, [%rd30];
	fma.rn.f32 	%f113, %f102, %f103, %f113;
	add.s64 	%rd30, %rd30, 4;
	add.s32 	%r36, %r36, 1;
	add.s32 	%r35, %r35, 1;
	setp.ne.s32 	%p10, %r35, 0;
	@%p10 bra 	$L__BB0_13;
$L__BB0_14:
	mul.f32 	%f104, %f14, %f113;
	cvta.to.global.u64 	%rd26, %rd10;
	mul.wide.s32 	%rd27, %r1, 4;
	add.s64 	%rd28, %rd26, %rd27;
	st.global.f32 	[%rd28], %f104;
$L__BB0_15:
	ret;

}
	// .globl	_Z14sgemv_colmajorifPfS_S_
.visible .entry _Z14sgemv_colmajorifPfS_S_(
	.param .u32 _Z14sgemv_colmajorifPfS_S__param_0,
	.param .f32 _Z14sgemv_colmajorifPfS_S__param_1,
	.param .u64 .ptr .align 1 _Z14sgemv_colmajorifPfS_S__param_2,
	.param .u64 .ptr .align 1 _Z14sgemv_colmajorifPfS_S__param_3,
	.param .u64 .ptr .align 1 _Z14sgemv_colmajorifPfS_S__param_4
)
{
	.reg .pred 	%p<11>;
	.reg .b32 	%r<39>;
	.reg .b32 	%f<115>;
	.reg .b64 	%rd<73>;

	ld.param.u32 	%r22, [_Z14sgemv_colmajorifPfS_S__param_0];
	ld.param.u64 	%rd25, [_Z14sgemv_colmajorifPfS_S__param_2];
	ld.param.u64 	%rd26, [_Z14sgemv_colmajorifPfS_S__param_3];
	cvta.to.global.u64 	%rd1, %rd26;
	cvta.to.global.u64 	%rd2, %rd25;
	mov.u32 	%r23, %ctaid.x;
	mov.u32 	%r24, %ntid.x;
	mov.u32 	%r25, %tid.x;
	mad.lo.s32 	%r1, %r23, %r24, %r25;
	setp.ge.s32 	%p1, %r1, %r22;
	@%p1 bra 	$L__BB1_15;
	setp.lt.s32 	%p2, %r22, 1;
	mov.f32 	%f114, 0f00000000;
	@%p2 bra 	$L__BB1_14;
	add.s32 	%r27, %r22, -1;
	and.b32  	%r2, %r22, 15;
	setp.lt.u32 	%p3, %r27, 15;
	mov.f32 	%f114, 0f00000000;
	mov.b32 	%r35, 0;
	@%p3 bra 	$L__BB1_5;
	and.b32  	%r35, %r22, 2147483632;
	neg.s32 	%r33, %r35;
	mul.wide.u32 	%rd3, %r22, 60;
	mul.wide.u32 	%rd4, %r22, 56;
	mul.wide.u32 	%rd5, %r22, 52;
	mul.wide.u32 	%rd6, %r22, 48;
	mul.wide.u32 	%rd7, %r22, 44;
	mul.wide.u32 	%rd8, %r22, 40;
	mul.wide.u32 	%rd9, %r22, 36;
	mul.wide.u32 	%rd10, %r22, 32;
	mul.wide.u32 	%rd11, %r22, 28;
	mul.wide.u32 	%rd12, %r22, 24;
	mul.wide.u32 	%rd13, %r22, 20;
	mul.wide.u32 	%rd14, %r22, 16;
	mul.wide.u32 	%rd15, %r22, 12;
	mul.wide.u32 	%rd16, %r22, 8;
	add.s64 	%rd71, %rd1, 32;
	mul.wide.u32 	%rd18, %r22, 4;
	mov.f32 	%f114, 0f00000000;
	shl.b32 	%r29, %r22, 4;
	mov.u32 	%r32, %r1;
$L__BB1_4:
	.pragma "nounroll";
	mul.wide.s32 	%rd27, %r32, 4;
	add.s64 	%rd28, %rd2, %rd27;
	ld.global.f32 	%f19, [%rd28];
	ld.global.f32 	%f20, [%rd71+-32];
	fma.rn.f32 	%f21, %f19, %f20, %f114;
	add.s64 	%rd29, %rd28, %rd18;
	ld.global.f32 	%f22, [%rd29];
	ld.global.f32 	%f23, [%rd71+-28];
	fma.rn.f32 	%f24, %f22, %f23, %f21;
	add.s64 	%rd30, %rd28, %rd16;
	ld.global.f32 	%f25, [%rd30];
	ld.global.f32 	%f26, [%rd71+-24];
	fma.rn.f32 	%f27, %f25, %f26, %f24;
	add.s64 	%rd31, %rd28, %rd15;
	ld.global.f32 	%f28, [%rd31];
	ld.global.f32 	%f29, [%rd71+-20];
	fma.rn.f32 	%f30, %f28, %f29, %f27;
	add.s64 	%rd32, %rd28, %rd14;
	ld.global.f32 	%f31, [%rd32];
	ld.global.f32 	%f32, [%rd71+-16];
	fma.rn.f32 	%f33, %f31, %f32, %f30;
	add.s64 	%rd33, %rd28, %rd13;
	ld.global.f32 	%f34, [%rd33];
	ld.global.f32 	%f35, [%rd71+-12];
	fma.rn.f32 	%f36, %f34, %f35, %f33;
	add.s64 	%rd34, %rd28, %rd12;
	ld.global.f32 	%f37, [%rd34];
	ld.global.f32 	%f38, [%rd71+-8];
	fma.rn.f32 	%f39, %f37, %f38, %f36;
	add.s64 	%rd35, %rd28, %rd11;
	ld.global.f32 	%f40, [%rd35];
	ld.global.f32 	%f41, [%rd71+-4];
	fma.rn.f32 	%f42, %f40, %f41, %f39;
	add.s64 	%rd36, %rd28, %rd10;
	ld.global.f32 	%f43, [%rd36];
	ld.global.f32 	%f44, [%rd71];
	fma.rn.f32 	%f45, %f43, %f44, %f42;
	add.s64 	%rd37, %rd28, %rd9;
	ld.global.f32 	%f46, [%rd37];
	ld.global.f32 	%f47, [%rd71+4];
	fma.rn.f32 	%f48, %f46, %f47, %f45;
	add.s64 	%rd38, %rd28, %rd8;
	ld.global.f32 	%f49, [%rd38];
	ld.global.f32 	%f50, [%rd71+8];
	fma.rn.f32 	%f51, %f49, %f50, %f48;
	add.s64 	%rd39, %rd28, %rd7;
	ld.global.f32 	%f52, [%rd39];
	ld.global.f32 	%f53, [%rd71+12];
	fma.rn.f32 	%f54, %f52, %f53, %f51;
	add.s64 	%rd40, %rd28, %rd6;
	ld.global.f32 	%f55, [%rd40];
	ld.global.f32 	%f56, [%rd71+16];
	fma.rn.f32 	%f57, %f55, %f56, %f54;
	add.s64 	%rd41, %rd28, %rd5;
	ld.global.f32 	%f58, [%rd41];
	ld.global.f32 	%f59, [%rd71+20];
	fma.rn.f32 	%f60, %f58, %f59, %f57;
	add.s64 	%rd42, %rd28, %rd4;
	ld.global.f32 	%f61, [%rd42];
	ld.global.f32 	%f62, [%rd71+24];
	fma.rn.f32 	%f63, %f61, %f62, %f60;
	add.s64 	%rd43, %rd28, %rd3;
	ld.global.f32 	%f64, [%rd43];
	ld.global.f32 	%f65, [%rd71+28];
	fma.rn.f32 	%f114, %f64, %f65, %f63;
	add.s32 	%r33, %r33, 16;
	add.s32 	%r32, %r32, %r29;
	add.s64 	%rd71, %rd71, 64;
	setp.ne.s32 	%p4, %r33, 0;
	@%p4 bra 	$L__BB1_4;
$L__BB1_5:
	setp.eq.s32 	%p5, %r2, 0;
	@%p5 bra 	$L__BB1_14;
	and.b32  	%r10, %r22, 7;
	setp.lt.u32 	%p6, %r2, 8;
	@%p6 bra 	$L__BB1_8;
	mad.lo.s32 	%r30, %r35, %r22, %r1;
	mul.wide.s32 	%rd44, %r30, 4;
	add.s64 	%rd45, %rd2, %rd44;
	ld.global.f32 	%f67, [%rd45];
	mul.wide.u32 	%rd46, %r35, 4;
	add.s64 	%rd47, %rd1, %rd46;
	ld.global.f32 	%f68, [%rd47];
	fma.rn.f32 	%f69, %f67, %f68, %f114;
	mul.wide.u32 	%rd48, %r22, 4;
	add.s64 	%rd49, %rd45, %rd48;
	ld.global.f32 	%f70, [%rd49];
	ld.global.f32 	%f71, [%rd47+4];
	fma.rn.f32 	%f72, %f70, %f71, %f69;
	add.s64 	%rd50, %rd49, %rd48;
	ld.global.f32 	%f73, [%rd50];
	ld.global.f32 	%f74, [%rd47+8];
	fma.rn.f32 	%f75, %f73, %f74, %f72;
	add.s64 	%rd51, %rd50, %rd48;
	ld.global.f32 	%f76, [%rd51];
	ld.global.f32 	%f77, [%rd47+12];
	fma.rn.f32 	%f78, %f76, %f77, %f75;
	add.s64 	%rd52, %rd51, %rd48;
	ld.global.f32 	%f79, [%rd52];
	ld.global.f32 	%f80, [%rd47+16];
	fma.rn.f32 	%f81, %f79, %f80, %f78;
	add.s64 	%rd53, %rd52, %rd48;
	ld.global.f32 	%f82, [%rd53];
	ld.global.f32 	%f83, [%rd47+20];
	fma.rn.f32 	%f84, %f82, %f83, %f81;
	add.s64 	%rd54, %rd53, %rd48;
	ld.global.f32 	%f85, [%rd54];
	ld.global.f32 	%f86, [%rd47+24];
	fma.rn.f32 	%f87, %f85, %f86, %f84;
	add.s64 	%rd55, %rd54, %rd48;
	ld.global.f32 	%f88, [%rd55];
	ld.global.f32 	%f89, [%rd47+28];
	fma.rn.f32 	%f114, %f88, %f89, %f87;
	add.s32 	%r35, %r35, 8;
$L__BB1_8:
	setp.eq.s32 	%p7, %r10, 0;
	@%p7 bra 	$L__BB1_14;
	and.b32  	%r13, %r22, 3;
	setp.lt.u32 	%p8, %r10, 4;
	@%p8 bra 	$L__BB1_11;
	mad.lo.s32 	%r31, %r35, %r22, %r1;
	mul.wide.s32 	%rd56, %r31, 4;
	add.s64 	%rd57, %rd2, %rd56;
	ld.global.f32 	%f91, [%rd57];
	mul.wide.u32 	%rd58, %r35, 4;
	add.s64 	%rd59, %rd1, %rd58;
	ld.global.f32 	%f92, [%rd59];
	fma.rn.f32 	%f93, %f91, %f92, %f114;
	mul.wide.u32 	%rd60, %r22, 4;
	add.s64 	%rd61, %rd57, %rd60;
	ld.global.f32 	%f94, [%rd61];
	ld.global.f32 	%f95, [%rd59+4];
	fma.rn.f32 	%f96, %f94, %f95, %f93;
	add.s64 	%rd62, %rd61, %rd60;
	ld.global.f32 	%f97, [%rd62];
	ld.global.f32 	%f98, [%rd59+8];
	fma.rn.f32 	%f99, %f97, %f98, %f96;
	add.s64 	%rd63, %rd62, %rd60;
	ld.global.f32 	%f100, [%rd63];
	ld.global.f32 	%f101, [%rd59+12];
	fma.rn.f32 	%f114, %f100, %f101, %f99;
	add.s32 	%r35, %r35, 4;
$L__BB1_11:
	setp.eq.s32 	%p9, %r13, 0;
	@%p9 bra 	$L__BB1_14;
	mul.wide.u32 	%rd64, %r35, 4;
	add.s64 	%rd72, %rd1, %rd64;
	mad.lo.s32 	%r38, %r35, %r22, %r1;
	neg.s32 	%r37, %r13;
$L__BB1_13:
	.pragma "nounroll";
	mul.wide.s32 	%rd65, %r38, 4;
	add.s64 	%rd66, %rd2, %rd65;
	ld.global.f32 	%f102, [%rd66];
	ld.global.f32 	%f103, [%rd72];
	fma.rn.f32 	%f114, %f102, %f103, %f114;
	add.s64 	%rd72, %rd72, 4;
	add.s32 	%r38, %r38, %r22;
	add.s32 	%r37, %r37, 1;
	setp.ne.s32 	%p10, %r37, 0;
	@%p10 bra 	$L__BB1_13;
$L__BB1_14:
	ld.param.u64 	%rd70, [_Z14sgemv_colmajorifPfS_S__param_4];
	ld.param.f32 	%f105, [_Z14sgemv_colmajorifPfS_S__param_1];
	mul.f32 	%f104, %f105, %f114;
	cvta.to.global.u64 	%rd67, %rd70;
	mul.wide.s32 	%rd68, %r1, 4;
	add.s64 	%rd69, %rd67, %rd68;
	st.global.f32 	[%rd69], %f104;
$L__BB1_15:
	ret;

}


// ===== COMPILED SASS (sm_100) =====

	.target	sm_100

	.elftype	@"ET_EXEC"


//--------------------- .note.nv.tkinfo           --------------------------
	.section	.note.nv.tkinfo,"",@"SHT_NOTE"
	.sectionflags	@"SHF_NOTE_NV_TKINFO"
	.tkinfo
        /*0018*/ 	.word	0x00000002
        /*0030*/ 	.string	""
        /*0030*/ 	.string	"ptxas"
        /*0030*/ 	.string	"Cuda compilation tools, release 13.0, V13.0.88"
        /*0030*/ 	.string	"Build cuda_13.0.r13.0/compiler.36424714_0"
        /*0030*/ 	.string	"-arch sm_100 -m 64 "



//--------------------- .note.nv.cuinfo           --------------------------
	.section	.note.nv.cuinfo,"",@"SHT_NOTE"
	.sectionflags	@"SHF_NOTE_NV_CUINFO"
        /*0018*/ 	.short	0x0002
        /*001a*/ 	.short	0x0064
        /*001c*/ 	.short	0x0082
	.zero		2


//--------------------- .nv.info                  --------------------------
	.section	.nv.info,"",@"SHT_CUDA_INFO"
	.align	4


	//----- nvinfo : EIATTR_REGCOUNT
	.align		4
        /*0000*/ 	.byte	0x04, 0x2f
        /*0002*/ 	.short	(.L_1 - .L_0)
	.align		4
.L_0:
        /*0004*/ 	.word	index@(_Z14sgemv_rowmajorifPfS_S_)
        /*0008*/ 	.word	0x0000001e


	//----- nvinfo : EIATTR_FRAME_SIZE
	.align		4
.L_1:
        /*000c*/ 	.byte	0x04, 0x11
        /*000e*/ 	.short	(.L_3 - .L_2)
	.align		4
.L_2:
        /*0010*/ 	.word	index@(_Z14sgemv_rowmajorifPfS_S_)
        /*0014*/ 	.word	0x00000000


	//----- nvinfo : EIATTR_REGCOUNT
	.align		4
.L_3:
        /*0018*/ 	.byte	0x04, 0x2f
        /*001a*/ 	.short	(.L_5 - .L_4)
	.align		4
.L_4:
        /*001c*/ 	.word	index@(_Z14sgemv_colmajorifPfS_S_)
        /*0020*/ 	.word	0x00000020


	//----- nvinfo : EIATTR_FRAME_SIZE
	.align		4
.L_5:
        /*0024*/ 	.byte	0x04, 0x11
        /*0026*/ 	.short	(.L_7 - .L_6)
	.align		4
.L_6:
        /*0028*/ 	.word	index@(_Z14sgemv_colmajorifPfS_S_)
        /*002c*/ 	.word	0x00000000


	//----- nvinfo : EIATTR_MIN_STACK_SIZE
	.align		4
.L_7:
        /*0030*/ 	.byte	0x04, 0x12
        /*0032*/ 	.short	(.L_9 - .L_8)
	.align		4
.L_8:
        /*0034*/ 	.word	index@(_Z14sgemv_colmajorifPfS_S_)
        /*0038*/ 	.word	0x00000000


	//----- nvinfo : EIATTR_MIN_STACK_SIZE
	.align		4
.L_9:
        /*003c*/ 	.byte	0x04, 0x12
        /*003e*/ 	.short	(.L_11 - .L_10)
	.align		4
.L_10:
        /*0040*/ 	.word	index@(_Z14sgemv_rowmajorifPfS_S_)
        /*0044*/ 	.word	0x00000000
.L_11:


//--------------------- .nv.compat                --------------------------
	.section	.nv.compat,"",@"SHT_CUDA_COMPAT_INFO"
	.align	4
        /*0000*/ 	.byte	0x02, 0x09, 0x00, 0x00, 0x02, 0x02, 0x01, 0x00, 0x02, 0x05, 0x05, 0x00, 0x03, 0x07, 0x01, 0x01
        /*0010*/ 	.byte	0x02, 0x03, 0x00, 0x00, 0x02, 0x06, 0x01, 0x00, 0x04, 0x0b, 0x08, 0x00, 0x09, 0x00, 0x00, 0x00
        /*0020*/ 	.byte	0x00, 0x00, 0x00, 0x00


//--------------------- .nv.info._Z14sgemv_colmajorifPfS_S_ --------------------------
	.section	.nv.info._Z14sgemv_colmajorifPfS_S_,"",@"SHT_CUDA_INFO"
	.sectionflags	@""
	.align	4


	//----- nvinfo : EIATTR_CUDA_API_VERSION
	.align		4
        /*0000*/ 	.byte	0x04, 0x37
        /*0002*/ 	.short	(.L_13 - .L_12)
.L_12:
        /*0004*/ 	.word	0x00000082


	//----- nvinfo : EIATTR_KPARAM_INFO
	.align		4
.L_13:
        /*0008*/ 	.byte	0x04, 0x17
        /*000a*/ 	.short	(.L_15 - .L_14)
.L_14:
        /*000c*/ 	.word	0x00000000
        /*0010*/ 	.short	0x0004
        /*0012*/ 	.short	0x0018
        /*0014*/ 	.byte	0x00, 0xf5, 0x21, 0x00


	//----- nvinfo : EIATTR_KPARAM_INFO
	.align		4
.L_15:
        /*0018*/ 	.byte	0x04, 0x17
        /*001a*/ 	.short	(.L_17 - .L_16)
.L_16:
        /*001c*/ 	.word	0x00000000
        /*0020*/ 	.short	0x0003
        /*0022*/ 	.short	0x0010
        /*0024*/ 	.byte	0x00, 0xf5, 0x21, 0x00


	//----- nvinfo : EIATTR_KPARAM_INFO
	.align		4
.L_17:
        /*0028*/ 	.byte	0x04, 0x17
        /*002a*/ 	.short	(.L_19 - .L_18)
.L_18:
        /*002c*/ 	.word	0x00000000
        /*0030*/ 	.short	0x0002
        /*0032*/ 	.short	0x0008
        /*0034*/ 	.byte	0x00, 0xf5, 0x21, 0x00


	//----- nvinfo : EIATTR_KPARAM_INFO
	.align		4
.L_19:
        /*0038*/ 	.byte	0x04, 0x17
        /*003a*/ 	.short	(.L_21 - .L_20)
.L_20:
        /*003c*/ 	.word	0x00000000
        /*0040*/ 	.short	0x0001
        /*0042*/ 	.short	0x0004
        /*0044*/ 	.byte	0x00, 0xf0, 0x11, 0x00


	//----- nvinfo : EIATTR_KPARAM_INFO
	.align		4
.L_21:
        /*0048*/ 	.byte	0x04, 0x17
        /*004a*/ 	.short	(.L_23 - .L_22)
.L_22:
        /*004c*/ 	.word	0x00000000
        /*0050*/ 	.short	0x0000
        /*0052*/ 	.short	0x0000
        /*0054*/ 	.byte	0x00, 0xf0, 0x11, 0x00


	//----- nvinfo : EIATTR_SPARSE_MMA_MASK
	.align		4
.L_23:
        /*0058*/ 	.byte	0x03, 0x50
        /*005a*/ 	.short	0x0000


	//----- nvinfo : EIATTR_MAXREG_COUNT
	.align		4
        /*005c*/ 	.byte	0x03, 0x1b
        /*005e*/ 	.short	0x00ff


	//----- nvinfo : EIATTR_MERCURY_ISA_VERSION
	.align		4
        /*0060*/ 	.byte	0x03, 0x5f
        /*0062*/ 	.short	0x0101


	//----- nvinfo : EIATTR_VRC_CTA_INIT_COUNT
	.align		4
        /*0064*/ 	.byte	0x02, 0x4a
	.zero		1
	.zero		1


	//----- nvinfo : EIATTR_EXIT_INSTR_OFFSETS
	.align		4
        /*0068*/ 	.byte	0x04, 0x1c
        /*006a*/ 	.short	(.L_25 - .L_24)


	//   ....[0]....
.L_24:
        /*006c*/ 	.word	0x00000070


	//   ....[1]....
        /*0070*/ 	.word	0x00000be0


	//----- nvinfo : EIATTR_CBANK_PARAM_SIZE
	.align		4
.L_25:
        /*0074*/ 	.byte	0x03, 0x19
        /*0076*/ 	.short	0x0020


	//----- nvinfo : EIATTR_PARAM_CBANK
	.align		4
        /*0078*/ 	.byte	0x04, 0x0a
        /*007a*/ 	.short	(.L_27 - .L_26)
	.align		4
.L_26:
        /*007c*/ 	.word	index@(.nv.constant0._Z14sgemv_colmajorifPfS_S_)
        /*0080*/ 	.short	0x0380
        /*0082*/ 	.short	0x0020


	//----- nvinfo : EIATTR_SW_WAR
	.align		4
.L_27:
        /*0084*/ 	.byte	0x04, 0x36
        /*0086*/ 	.short	(.L_29 - .L_28)
.L_28:
        /*0088*/ 	.word	0x00000008
.L_29:


//--------------------- .nv.info._Z14sgemv_rowmajorifPfS_S_ --------------------------
	.section	.nv.info._Z14sgemv_rowmajorifPfS_S_,"",@"SHT_CUDA_INFO"
	.sectionflags	@""
	.align	4


	//----- nvinfo : EIATTR_CUDA_API_VERSION
	.align		4
        /*0000*/ 	.byte	0x04, 0x37
        /*0002*/ 	.short	(.L_31 - .L_30)
.L_30:
        /*0004*/ 	.word	0x00000082


	//----- nvinfo : EIATTR_KPARAM_INFO
	.align		4
.L_31:
        /*0008*/ 	.byte	0x04, 0x17
        /*000a*/ 	.short	(.L_33 - .L_32)
.L_32:
        /*000c*/ 	.word	0x00000000
        /*0010*/ 	.short	0x0004
        /*0012*/ 	.short	0x0018
        /*0014*/ 	.byte	0x00, 0xf5, 0x21, 0x00


	//----- nvinfo : EIATTR_KPARAM_INFO
	.align		4
.L_33:
        /*0018*/ 	.byte	0x04, 0x17
        /*001a*/ 	.short	(.L_35 - .L_34)
.L_34:
        /*001c*/ 	.word	0x00000000
        /*0020*/ 	.short	0x0003
        /*0022*/ 	.short	0x0010
        /*0024*/ 	.byte	0x00, 0xf5, 0x21, 0x00


	//----- nvinfo : EIATTR_KPARAM_INFO
	.align		4
.L_35:
        /*0028*/ 	.byte	0x04, 0x17
        /*002a*/ 	.short	(.L_37 - .L_36)
.L_36:
        /*002c*/ 	.word	0x00000000
        /*0030*/ 	.short	0x0002
        /*0032*/ 	.short	0x0008
        /*0034*/ 	.byte	0x00, 0xf5, 0x21, 0x00


	//----- nvinfo : EIATTR_KPARAM_INFO
	.align		4
.L_37:
        /*0038*/ 	.byte	0x04, 0x17
        /*003a*/ 	.short	(.L_39 - .L_38)
.L_38:
        /*003c*/ 	.word	0x00000000
        /*0040*/ 	.short	0x0001
        /*0042*/ 	.short	0x0004
        /*0044*/ 	.byte	0x00, 0xf0, 0x11, 0x00


	//----- nvinfo : EIATTR_KPARAM_INFO
	.align		4
.L_39:
        /*0048*/ 	.byte	0x04, 0x17
        /*004a*/ 	.short	(.L_41 - .L_40)
.L_40:
        /*004c*/ 	.word	0x00000000
        /*0050*/ 	.short	0x0000
        /*0052*/ 	.short	0x0000
        /*0054*/ 	.byte	0x00, 0xf0, 0x11, 0x00


	//----- nvinfo : EIATTR_SPARSE_MMA_MASK
	.align		4
.L_41:
        /*0058*/ 	.byte	0x03, 0x50
        /*005a*/ 	.short	0x0000


	//----- nvinfo : EIATTR_MAXREG_COUNT
	.align		4
        /*005c*/ 	.byte	0x03, 0x1b
        /*005e*/ 	.short	0x00ff


	//----- nvinfo : EIATTR_MERCURY_ISA_VERSION
	.align		4
        /*0060*/ 	.byte	0x03, 0x5f
        /*0062*/ 	.short	0x0101


	//----- nvinfo : EIATTR_VRC_CTA_INIT_COUNT
	.align		4
        /*0064*/ 	.byte	0x02, 0x4a
	.zero		1
	.zero		1


	//----- nvinfo : EIATTR_EXIT_INSTR_OFFSETS
	.align		4
        /*0068*/ 	.byte	0x04, 0x1c
        /*006a*/ 	.short	(.L_43 - .L_42)


	//   ....[0]....
.L_42:
        /*006c*/ 	.word	0x00000070


	//   ....[1]....
        /*0070*/ 	.word	0x00000ab0


	//----- nvinfo : EIATTR_CBANK_PARAM_SIZE
	.align		4
.L_43:
        /*0074*/ 	.byte	0x03, 0x19
        /*0076*/ 	.short	0x0020


	//----- nvinfo : EIATTR_PARAM_CBANK
	.align		4
        /*0078*/ 	.byte	0x04, 0x0a
        /*007a*/ 	.short	(.L_45 - .L_44)
	.align		4
.L_44:
        /*007c*/ 	.word	index@(.nv.constant0._Z14sgemv_rowmajorifPfS_S_)
        /*0080*/ 	.short	0x0380
        /*0082*/ 	.short	0x0020


	//----- nvinfo : EIATTR_SW_WAR
	.align		4
.L_45:
        /*0084*/ 	.byte	0x04, 0x36
        /*0086*/ 	.short	(.L_47 - .L_46)
.L_46:
        /*0088*/ 	.word	0x00000008
.L_47:


//--------------------- .nv.callgraph             --------------------------
	.section	.nv.callgraph,"",@"SHT_CUDA_CALLGRAPH"
	.align	4
	.sectionentsize	8
	.align		4
        /*0000*/ 	.word	0x00000000
	.align		4
        /*0004*/ 	.word	0xffffffff
	.align		4
        /*0008*/ 	.word	0x00000000
	.align		4
        /*000c*/ 	.word	0xfffffffe
	.align		4
        /*0010*/ 	.word	0x00000000
	.align		4
        /*0014*/ 	.word	0xfffffffd
	.align		4
        /*0018*/ 	.word	0x00000000
	.align		4
        /*001c*/ 	.word	0xfffffffc


//--------------------- .text._Z14sgemv_colmajorifPfS_S_ --------------------------
	.section	.text._Z14sgemv_colmajorifPfS_S_,"ax",@progbits
	.align	128
        .global         _Z14sgemv_colmajorifPfS_S_
        .type           _Z14sgemv_colmajorifPfS_S_,@function
        .size           _Z14sgemv_colmajorifPfS_S_,(.L_x_14 - _Z14sgemv_colmajorifPfS_S_)
        .other          _Z14sgemv_colmajorifPfS_S_,@"STO_CUDA_ENTRY STV_DEFAULT"
_Z14sgemv_colmajorifPfS_S_:
.text._Z14sgemv_colmajorifPfS_S_:
[----:B------:R-:W-:Y:S01]  /*0000*/  LDC R1, c[0x0][0x37c] ;  /* 0x0000df00ff017b82 */ /* 0x000fe20000000800 */
[----:B------:R-:W0:Y:S07]  /*0010*/  S2R R2, SR_TID.X ;  /* 0x0000000000027919 */ /* 0x000e2e0000002100 */
[----:B------:R-:W0:Y:S08]  /*0020*/  S2UR UR4, SR_CTAID.X ;  /* 0x00000000000479c3 */ /* 0x000e300000002500 */
[----:B------:R-:W0:Y:S08]  /*0030*/  LDC R3, c[0x0][0x360] ;  /* 0x0000d800ff037b82 */ /* 0x000e300000000800 */
[----:B------:R-:W1:Y:S01]  /*0040*/  LDC R0, c[0x0][0x380] ;  /* 0x0000e000ff007b82 */ /* 0x000e620000000800 */
[----:B0-----:R-:W-:-:S05]  /*0050*/  IMAD R3, R3, UR4, R2 ;  /* 0x0000000403037c24 */ /* 0x001fca000f8e0202 */
[----:B-1----:R-:W-:-:S13]  /*0060*/  ISETP.GE.AND P0, PT, R3, R0, PT ;  /* 0x000000000300720c */ /* 0x002fda0003f06270 */
[----:B------:R-:W-:Y:S05]  /*0070*/  @P0 EXIT ;  /* 0x000000000000094d */ /* 0x000fea0003800000 */
[----:B------:R-:W-:Y:S01]  /*0080*/  ISETP.GE.AND P0, PT, R0, 0x1, PT ;  /* 0x000000010000780c */ /* 0x000fe20003f06270 */
[----:B------:R-:W0:Y:S01]  /*0090*/  LDCU.64 UR6, c[0x0][0x358] ;  /* 0x00006b00ff0677ac */ /* 0x000e220008000a00 */
[----:B------:R-:W-:-:S11]  /*00a0*/  HFMA2 R24, -RZ, RZ, 0, 0 ;  /* 0x00000000ff187431 */ /* 0x000fd600000001ff */
[----:B------:R-:W-:Y:S05]  /*00b0*/  @!P0 BRA `(.L_x_0) ;  /* 0x0000000800b48947 */ /* 0x000fea0003800000 */
[C---:B------:R-:W-:Y:S02]  /*00c0*/  IADD3 R4, PT, PT, R0.reuse, -0x1, RZ ;  /* 0xffffffff00047810 */ /* 0x040fe40007ffe0ff */
[----:B------:R-:W-:Y:S02]  /*00d0*/  LOP3.LUT R2, R0, 0xf, RZ, 0xc0, !PT ;  /* 0x0000000f00027812 */ /* 0x000fe400078ec0ff */
[----:B------:R-:W-:Y:S02]  /*00e0*/  ISETP.GE.U32.AND P1, PT, R4, 0xf, PT ;  /* 0x0000000f0400780c */ /* 0x000fe40003f26070 */
[----:B------:R-:W-:Y:S02]  /*00f0*/  ISETP.NE.AND P0, PT, R2, RZ, PT ;  /* 0x000000ff0200720c */ /* 0x000fe40003f05270 */
[----:B------:R-:W-:Y:S02]  /*0100*/  MOV R24, RZ ;  /* 0x000000ff00187202 */ /* 0x000fe40000000f00 */
[----:B------:R-:W-:-:S07]  /*0110*/  MOV R4, RZ ;  /* 0x000000ff00047202 */ /* 0x000fce0000000f00 */
[----:B------:R-:W-:Y:S05]  /*0120*/  @!P1 BRA `(.L_x_1) ;  /* 0x0000000400409947 */ /* 0x000fea0003800000 */
[----:B------:R-:W1:Y:S01]  /*0130*/  LDCU.64 UR4, c[0x0][0x390] ;  /* 0x00007200ff0477ac */ /* 0x000e620008000a00 */
[----:B------:R-:W-:Y:S02]  /*0140*/  LOP3.LUT R4, R0, 0x7ffffff0, RZ, 0xc0, !PT ;  /* 0x7ffffff000047812 */ /* 0x000fe400078ec0ff */
[----:B------:R-:W-:Y:S02]  /*0150*/  MOV R24, RZ ;  /* 0x000000ff00187202 */ /* 0x000fe40000000f00 */
[----:B------:R-:W-:Y:S02]  /*0160*/  MOV R5, R3 ;  /* 0x0000000300057202 */ /* 0x000fe40000000f00 */
[----:B------:R-:W-:Y:S01]  /*0170*/  IADD3 R6, PT, PT, -R4, RZ, RZ ;  /* 0x000000ff04067210 */ /* 0x000fe20007ffe1ff */
[----:B-1----:R-:W-:-:S04]  /*0180*/  UIADD3 UR4, UP0, UPT, UR4, 0x20, URZ ;  /* 0x0000002004047890 */ /* 0x002fc8000ff1e0ff */
[----:B------:R-:W-:Y:S02]  /*0190*/  UIADD3.X UR5, UPT, UPT, URZ, UR5, URZ, UP0, !UPT ;  /* 0x00000005ff057290 */ /* 0x000fe400087fe4ff */
[----:B------:R-:W-:-:S04]  /*01a0*/  MOV R10, UR4 ;  /* 0x00000004000a7c02 */ /* 0x000fc80008000f00 */
[----:B------:R-:W-:-:S07]  /*01b0*/  MOV R11, UR5 ;  /* 0x00000005000b7c02 */ /* 0x000fce0008000f00 */
.L_x_2:
[----:B------:R-:W1:Y:S01]  /*01c0*/  LDC.64 R12, c[0x0][0x388] ;  /* 0x0000e200ff0c7b82 */ /* 0x000e620000000a00 */
[----:B0-----:R-:W2:Y:S04]  /*01d0*/  LDG.E R22, desc[UR6][R10.64+-0x20] ;  /* 0xffffe0060a167981 */ /* 0x001ea8000c1e1900 */
[----:B------:R-:W3:Y:S04]  /*01e0*/  LDG.E R27, desc[UR6][R10.64+-0x1c] ;  /* 0xffffe4060a1b7981 */ /* 0x000ee8000c1e1900 */
[----:B------:R-:W4:Y:S04]  /*01f0*/  LDG.E R15, desc[UR6][R10.64+-0x18] ;  /* 0xffffe8060a0f7981 */ /* 0x000f28000c1e1900 */
[----:B------:R-:W5:Y:S01]  /*0200*/  LDG.E R25, desc[UR6][R10.64+-0x4] ;  /* 0xfffffc060a197981 */ /* 0x000f62000c1e1900 */
[----:B-1----:R-:W-:-:S05]  /*0210*/  IMAD.WIDE R12, R5, 0x4, R12 ;  /* 0x00000004050c7825 */ /* 0x002fca00078e020c */
[----:B------:R-:W2:Y:S01]  /*0220*/  LDG.E R23, desc[UR6][R12.64] ;  /* 0x000000060c177981 */ /* 0x000ea2000c1e1900 */
[----:B------:R-:W-:-:S04]  /*0230*/  IMAD.WIDE.U32 R20, R0, 0x4, R12 ;  /* 0x0000000400147825 */ /* 0x000fc800078e000c */
[C-C-:B------:R-:W-:Y:S01]  /*0240*/  IMAD.WIDE.U32 R8, R0.reuse, 0x8, R12.reuse ;  /* 0x0000000800087825 */ /* 0x140fe200078e000c */
[----:B------:R-:W3:Y:S03]  /*0250*/  LDG.E R14, desc[UR6][R20.64] ;  /* 0x00000006140e7981 */ /* 0x000ee6000c1e1900 */
[C-C-:B------:R-:W-:Y:S01]  /*0260*/  IMAD.WIDE.U32 R16, R0.reuse, 0xc, R12.reuse ;  /* 0x0000000c00107825 */ /* 0x140fe200078e000c */
[----:B------:R-:W4:Y:S03]  /*0270*/  LDG.E R26, desc[UR6][R8.64] ;  /* 0x00000006081a7981 */ /* 0x000f26000c1e1900 */
[C-C-:B------:R-:W-:Y:S02]  /*0280*/  IMAD.WIDE.U32 R18, R0.reuse, 0x10, R12.reuse ;  /* 0x0000001000127825 */ /* 0x140fe400078e000c */
[----:B------:R-:W5:Y:S02]  /*0290*/  LDG.E R16, desc[UR6][R16.64] ;  /* 0x0000000610107981 */ /* 0x000f64000c1e1900 */
[----:B------:R-:W-:-:S02]  /*02a0*/  IMAD.WIDE.U32 R28, R0, 0x14, R12 ;  /* 0x00000014001c7825 */ /* 0x000fc400078e000c */
[----:B------:R0:W5:Y:S04]  /*02b0*/  LDG.E R7, desc[UR6][R18.64] ;  /* 0x0000000612077981 */ /* 0x000168000c1e1900 */
[----:B------:R-:W5:Y:S04]  /*02c0*/  LDG.E R8, desc[UR6][R10.64+-0x10] ;  /* 0xfffff0060a087981 */ /* 0x000f68000c1e1900 */
[----:B------:R-:W5:Y:S01]  /*02d0*/  LDG.E R17, desc[UR6][R10.64+-0x14] ;  /* 0xffffec060a117981 */ /* 0x000f62000c1e1900 */
[----:B0-----:R-:W-:-:S03]  /*02e0*/  IMAD.WIDE.U32 R18, R0, 0x18, R12 ;  /* 0x0000001800127825 */ /* 0x001fc600078e000c */
[----:B------:R2:W5:Y:S04]  /*02f0*/  LDG.E R20, desc[UR6][R28.64] ;  /* 0x000000061c147981 */ /* 0x000568000c1e1900 */
[----:B------:R-:W5:Y:S04]  /*0300*/  LDG.E R9, desc[UR6][R10.64+-0xc] ;  /* 0xfffff4060a097981 */ /* 0x000f68000c1e1900 */
[----:B------:R0:W5:Y:S01]  /*0310*/  LDG.E R21, desc[UR6][R18.64] ;  /* 0x0000000612157981 */ /* 0x000162000c1e1900 */
[----:B--2---:R-:W-:-:S03]  /*0320*/  FFMA R29, R23, R22, R24 ;  /* 0x00000016171d7223 */ /* 0x004fc60000000018 */
[----:B------:R-:W2:Y:S01]  /*0330*/  LDG.E R24, desc[UR6][R10.64+-0x8] ;  /* 0xfffff8060a187981 */ /* 0x000ea2000c1e1900 */
[----:B------:R-:W-:-:S06]  /*0340*/  IMAD.WIDE.U32 R22, R0, 0x1c, R12 ;  /* 0x0000001c00167825 */ /* 0x000fcc00078e000c */
[----:B------:R-:W2:Y:S01]  /*0350*/  LDG.E R22, desc[UR6][R22.64] ;  /* 0x0000000616167981 */ /* 0x000ea2000c1e1900 */
[----:B---3--:R-:W-:Y:S01]  /*0360*/  FFMA R27, R14, R27, R29 ;  /* 0x0000001b0e1b7223 */ /* 0x008fe2000000001d */
[----:B0-----:R-:W-:Y:S02]  /*0370*/  IMAD.WIDE.U32 R18, R0, 0x28, R12 ;  /* 0x0000002800127825 */ /* 0x001fe400078e000c */
[----:B------:R-:W3:Y:S02]  /*0380*/  LDG.E R29, desc[UR6][R10.64+0x4] ;  /* 0x000004060a1d7981 */ /* 0x000ee4000c1e1900 */
[----:B----4-:R-:W-:Y:S01]  /*0390*/  FFMA R27, R26, R15, R27 ;  /* 0x0000000f1a1b7223 */ /* 0x010fe2000000001b */
[----:B------:R-:W-:Y:S01]  /*03a0*/  IMAD.WIDE.U32 R14, R0, 0x20, R12 ;  /* 0x00000020000e7825 */ /* 0x000fe200078e000c */
[----:B------:R0:W4:Y:S05]  /*03b0*/  LDG.E R23, desc[UR6][R18.64] ;  /* 0x0000000612177981 */ /* 0x00012a000c1e1900 */
[----:B------:R-:W3:Y:S01]  /*03c0*/  LDG.E R14, desc[UR6][R14.64] ;  /* 0x000000060e0e7981 */ /* 0x000ee2000c1e1900 */
[----:B-----5:R-:W-:Y:S01]  /*03d0*/  FFMA R26, R16, R17, R27 ;  /* 0x00000011101a7223 */ /* 0x020fe2000000001b */
[----:B------:R-:W-:-:S04]  /*03e0*/  IMAD.WIDE.U32 R16, R0, 0x24, R12 ;  /* 0x0000002400107825 */ /* 0x000fc800078e000c */
[----:B------:R-:W-:Y:S02]  /*03f0*/  FFMA R27, R7, R8, R26 ;  /* 0x00000008071b7223 */ /* 0x000fe4000000001a */
[----:B------:R-:W3:Y:S02]  /*0400*/  LDG.E R7, desc[UR6][R10.64] ;  /* 0x000000060a077981 */ /* 0x000ee4000c1e1900 */
[----:B------:R-:W-:Y:S02]  /*0410*/  FFMA R20, R20, R9, R27 ;  /* 0x0000000914147223 */ /* 0x000fe4000000001b */
[----:B------:R-:W5:Y:S01]  /*0420*/  LDG.E R16, desc[UR6][R16.64] ;  /* 0x0000000610107981 */ /* 0x000f62000c1e1900 */
[----:B------:R-:W-:-:S03]  /*0430*/  IMAD.WIDE.U32 R8, R0, 0x2c, R12 ;  /* 0x0000002c00087825 */ /* 0x000fc600078e000c */
[----:B------:R-:W4:Y:S01]  /*0440*/  LDG.E R15, desc[UR6][R10.64+0xc] ;  /* 0x00000c060a0f7981 */ /* 0x000f22000c1e1900 */
[----:B------:R-:W-:-:S03]  /*0450*/  IMAD.WIDE.U32 R26, R0, 0x30, R12 ;  /* 0x00000030001a7825 */ /* 0x000fc600078e000c */
[----:B------:R-:W4:Y:S01]  /*0460*/  LDG.E R8, desc[UR6][R8.64] ;  /* 0x0000000608087981 */ /* 0x000f22000c1e1900 */
[----:B0-----:R-:W-:-:S03]  /*0470*/  IMAD.WIDE.U32 R18, R0, 0x34, R12 ;  /* 0x0000003400127825 */ /* 0x001fc600078e000c */
[----:B------:R-:W4:Y:S04]  /*0480*/  LDG.E R26, desc[UR6][R26.64] ;  /* 0x000000061a1a7981 */ /* 0x000f28000c1e1900 */
[----:B------:R-:W4:Y:S04]  /*0490*/  LDG.E R17, desc[UR6][R10.64+0x10] ;  /* 0x000010060a117981 */ /* 0x000f28000c1e1900 */
[----:B------:R-:W4:Y:S04]  /*04a0*/  LDG.E R18, desc[UR6][R18.64] ;  /* 0x0000000612127981 */ /* 0x000f28000c1e1900 */
[----:B------:R-:W4:Y:S04]  /*04b0*/  LDG.E R9, desc[UR6][R10.64+0x18] ;  /* 0x000018060a097981 */ /* 0x000f28000c1e1900 */
[----:B------:R-:W4:Y:S01]  /*04c0*/  LDG.E R27, desc[UR6][R10.64+0x1c] ;  /* 0x00001c060a1b7981 */ /* 0x000f22000c1e1900 */
[----:B--2---:R-:W-:-:S03]  /*04d0*/  FFMA R21, R21, R24, R20 ;  /* 0x0000001815157223 */ /* 0x004fc60000000014 */
[----:B------:R-:W4:Y:S01]  /*04e0*/  LDG.E R24, desc[UR6][R10.64+0x8] ;  /* 0x000008060a187981 */ /* 0x000f22000c1e1900 */
[----:B------:R-:W-:Y:S01]  /*04f0*/  FFMA R25, R22, R25, R21 ;  /* 0x0000001916197223 */ /* 0x000fe20000000015 */
[C-C-:B------:R-:W-:Y:S02]  /*0500*/  IMAD.WIDE.U32 R20, R0.reuse, 0x38, R12.reuse ;  /* 0x0000003800147825 */ /* 0x140fe400078e000c */
[----:B------:R0:W2:Y:S02]  /*0510*/  LDG.E R22, desc[UR6][R10.64+0x14] ;  /* 0x000014060a167981 */ /* 0x0000a4000c1e1900 */
[----:B------:R-:W-:Y:S02]  /*0520*/  IMAD.WIDE.U32 R12, R0, 0x3c, R12 ;  /* 0x0000003c000c7825 */ /* 0x000fe400078e000c */
[----:B------:R-:W2:Y:S04]  /*0530*/  LDG.E R20, desc[UR6][R20.64] ;  /* 0x0000000614147981 */ /* 0x000ea8000c1e1900 */
[----:B------:R-:W2:Y:S01]  /*0540*/  LDG.E R12, desc[UR6][R12.64] ;  /* 0x000000060c0c7981 */ /* 0x000ea2000c1e1900 */
[----:B------:R-:W-:Y:S01]  /*0550*/  IADD3 R6, PT, PT, R6, 0x10, RZ ;  /* 0x0000001006067810 */ /* 0x000fe20007ffe0ff */
[----:B---3--:R-:W-:-:S04]  /*0560*/  FFMA R7, R14, R7, R25 ;  /* 0x000000070e077223 */ /* 0x008fc80000000019 */
[----:B-----5:R-:W-:Y:S01]  /*0570*/  FFMA R16, R16, R29, R7 ;  /* 0x0000001d10107223 */ /* 0x020fe20000000007 */
[----:B------:R-:W-:Y:S02]  /*0580*/  ISETP.NE.AND P1, PT, R6, RZ, PT ;  /* 0x000000ff0600720c */ /* 0x000fe40003f25270 */
[----:B0-----:R-:W-:Y:S02]  /*0590*/  IADD3 R10, P2, PT, R10, 0x40, RZ ;  /* 0x000000400a0a7810 */ /* 0x001fe40007f5e0ff */
[----:B------:R-:W-:Y:S02]  /*05a0*/  LEA R5, R0, R5, 0x4 ;  /* 0x0000000500057211 */ /* 0x000fe400078e20ff */
[----:B------:R-:W-:Y:S01]  /*05b0*/  IADD3.X R11, PT, PT, RZ, R11, RZ, P2, !PT ;  /* 0x0000000bff0b7210 */ /* 0x000fe200017fe4ff */
[----:B----4-:R-:W-:-:S04]  /*05c0*/  FFMA R23, R23, R24, R16 ;  /* 0x0000001817177223 */ /* 0x010fc80000000010 */
[----:B------:R-:W-:-:S04]  /*05d0*/  FFMA R15, R8, R15, R23 ;  /* 0x0000000f080f7223 */ /* 0x000fc80000000017 */
[----:B------:R-:W-:-:S04]  /*05e0*/  FFMA R15, R26, R17, R15 ;  /* 0x000000111a0f7223 */ /* 0x000fc8000000000f */
[----:B--2---:R-:W-:-:S04]  /*05f0*/  FFMA R15, R18, R22, R15 ;  /* 0x00000016120f7223 */ /* 0x004fc8000000000f */
[----:B------:R-:W-:-:S04]  /*0600*/  FFMA R9, R20, R9, R15 ;  /* 0x0000000914097223 */ /* 0x000fc8000000000f */
[----:B------:R-:W-:Y:S01]  /*0610*/  FFMA R24, R12, R27, R9 ;  /* 0x0000001b0c187223 */ /* 0x000fe20000000009 */
[----:B------:R-:W-:Y:S06]  /*0620*/  @P1 BRA `(.L_x_2) ;  /* 0xfffffff800e41947 */ /* 0x000fec000383ffff */
.L_x_1:
[----:B------:R-:W-:Y:S05]  /*0630*/  @!P0 BRA `(.L_x_0) ;  /* 0x0000000400548947 */ /* 0x000fea0003800000 */
[----:B------:R-:W-:Y:S02]  /*0640*/  ISETP.GE.U32.AND P0, PT, R2, 0x8, PT ;  /* 0x000000080200780c */ /* 0x000fe40003f06070 */
[----:B------:R-:W-:-:S04]  /*0650*/  LOP3.LUT R20, R0, 0x7, RZ, 0xc0, !PT ;  /* 0x0000000700147812 */ /* 0x000fc800078ec0ff */
[----:B------:R-:W-:-:S07]  /*0660*/  ISETP.NE.AND P1, PT, R20, RZ, PT ;  /* 0x000000ff1400720c */ /* 0x000fce0003f25270 */
[----:B------:R-:W-:Y:S06]  /*0670*/  @!P0 BRA `(.L_x_3) ;  /* 0x0000000000948947 */ /* 0x000fec0003800000 */
[----:B------:R-:W1:Y:S01]  /*0680*/  LDC.64 R12, c[0x0][0x388] ;  /* 0x0000e200ff0c7b82 */ /* 0x000e620000000a00 */
[----:B------:R-:W-:-:S07]  /*0690*/  IMAD R5, R4, R0, R3 ;  /* 0x0000000004057224 */ /* 0x000fce00078e0203 */
[----:B------:R-:W2:Y:S01]  /*06a0*/  LDC.64 R6, c[0x0][0x390] ;  /* 0x0000e400ff067b82 */ /* 0x000ea20000000a00 */
[----:B-1----:R-:W-:-:S05]  /*06b0*/  IMAD.WIDE R12, R5, 0x4, R12 ;  /* 0x00000004050c7825 */ /* 0x002fca00078e020c */
[----:B0-----:R0:W3:Y:S01]  /*06c0*/  LDG.E R19, desc[UR6][R12.64] ;  /* 0x000000060c137981 */ /* 0x0010e2000c1e1900 */
[----:B------:R-:W-:-:S04]  /*06d0*/  IMAD.WIDE.U32 R14, R0, 0x4, R12 ;  /* 0x00000004000e7825 */ /* 0x000fc800078e000c */
[----:B--2---:R-:W-:Y:S01]  /*06e0*/  IMAD.WIDE.U32 R6, R4, 0x4, R6 ;  /* 0x0000000404067825 */ /* 0x004fe200078e0006 */
[----:B------:R1:W2:Y:S03]  /*06f0*/  LDG.E R2, desc[UR6][R14.64] ;  /* 0x000000060e027981 */ /* 0x0002a6000c1e1900 */
[C---:B------:R-:W-:Y:S01]  /*0700*/  IMAD.WIDE.U32 R26, R0.reuse, 0x4, R14 ;  /* 0x00000004001a7825 */ /* 0x040fe200078e000e */
[----:B------:R-:W3:Y:S04]  /*0710*/  LDG.E R5, desc[UR6][R6.64] ;  /* 0x0000000606057981 */ /* 0x000ee8000c1e1900 */
[----:B------:R-:W2:Y:S01]  /*0720*/  LDG.E R21, desc[UR6][R6.64+0x4] ;  /* 0x0000040606157981 */ /* 0x000ea2000c1e1900 */
[----:B------:R-:W-:-:S03]  /*0730*/  IMAD.WIDE.U32 R16, R0, 0x4, R26 ;  /* 0x0000000400107825 */ /* 0x000fc600078e001a */
[----:B------:R-:W4:Y:S01]  /*0740*/  LDG.E R18, desc[UR6][R26.64] ;  /* 0x000000061a127981 */ /* 0x000f22000c1e1900 */
[----:B------:R-:W-:-:S03]  /*0750*/  IMAD.WIDE.U32 R10, R0, 0x4, R16 ;  /* 0x00000004000a7825 */ /* 0x000fc600078e0010 */
[----:B------:R-:W4:Y:S04]  /*0760*/  LDG.E R23, desc[UR6][R6.64+0x8] ;  /* 0x0000080606177981 */ /* 0x000f28000c1e1900 */
[----:B------:R-:W5:Y:S01]  /*0770*/  LDG.E R16, desc[UR6][R16.64] ;  /* 0x0000000610107981 */ /* 0x000f62000c1e1900 */
[----:B------:R-:W-:-:S03]  /*0780*/  IMAD.WIDE.U32 R8, R0, 0x4, R10 ;  /* 0x0000000400087825 */ /* 0x000fc600078e000a */
[----:B------:R-:W5:Y:S01]  /*0790*/  LDG.E R25, desc[UR6][R6.64+0xc] ;  /* 0x00000c0606197981 */ /* 0x000f62000c1e1900 */
[----:B0-----:R-:W-:-:S03]  /*07a0*/  IMAD.WIDE.U32 R12, R0, 0x4, R8 ;  /* 0x00000004000c7825 */ /* 0x001fc600078e0008 */
[----:B------:R-:W5:Y:S04]  /*07b0*/  LDG.E R10, desc[UR6][R10.64] ;  /* 0x000000060a0a7981 */ /* 0x000f68000c1e1900 */
[----:B------:R-:W5:Y:S01]  /*07c0*/  LDG.E R29, desc[UR6][R6.64+0x10] ;  /* 0x00001006061d7981 */ /* 0x000f62000c1e1900 */
[----:B-1----:R-:W-:-:S03]  /*07d0*/  IMAD.WIDE.U32 R14, R0, 0x4, R12 ;  /* 0x00000004000e7825 */ /* 0x002fc600078e000c */
[----:B------:R-:W5:Y:S04]  /*07e0*/  LDG.E R8, desc[UR6][R8.64] ;  /* 0x0000000608087981 */ /* 0x000f68000c1e1900 */
[----:B------:R-:W5:Y:S04]  /*07f0*/  LDG.E R22, desc[UR6][R6.64+0x14] ;  /* 0x0000140606167981 */ /* 0x000f68000c1e1900 */
[----:B------:R-:W5:Y:S04]  /*0800*/  LDG.E R12, desc[UR6][R12.64] ;  /* 0x000000060c0c7981 */ /* 0x000f68000c1e1900 */
[----:B------:R-:W5:Y:S04]  /*0810*/  LDG.E R27, desc[UR6][R6.64+0x18] ;  /* 0x00001806061b7981 */ /* 0x000f68000c1e1900 */
[----:B------:R-:W5:Y:S04]  /*0820*/  LDG.E R14, desc[UR6][R14.64] ;  /* 0x000000060e0e7981 */ /* 0x000f68000c1e1900 */
[----:B------:R-:W5:Y:S01]  /*0830*/  LDG.E R17, desc[UR6][R6.64+0x1c] ;  /* 0x00001c0606117981 */ /* 0x000f62000c1e1900 */
[----:B------:R-:W-:Y:S01]  /*0840*/  IADD3 R4, PT, PT, R4, 0x8, RZ ;  /* 0x0000000804047810 */ /* 0x000fe20007ffe0ff */
[----:B---3--:R-:W-:-:S04]  /*0850*/  FFMA R5, R19, R5, R24 ;  /* 0x0000000513057223 */ /* 0x008fc80000000018 */
[----:B--2---:R-:W-:-:S04]  /*0860*/  FFMA R5, R2, R21, R5 ;  /* 0x0000001502057223 */ /* 0x004fc80000000005 */
[----:B----4-:R-:W-:-:S04]  /*0870*/  FFMA R5, R18, R23, R5 ;  /* 0x0000001712057223 */ /* 0x010fc80000000005 */
[----:B-----5:R-:W-:-:S04]  /*0880*/  FFMA R5, R16, R25, R5 ;  /* 0x0000001910057223 */ /* 0x020fc80000000005 */
[----:B------:R-:W-:-:S04]  /*0890*/  FFMA R5, R10, R29, R5 ;  /* 0x0000001d0a057223 */ /* 0x000fc80000000005 */
[----:B------:R-:W-:-:S04]  /*08a0*/  FFMA R5, R8, R22, R5 ;  /* 0x0000001608057223 */ /* 0x000fc80000000005 */
[----:B------:R-:W-:-:S04]  /*08b0*/  FFMA R5, R12, R27, R5 ;  /* 0x0000001b0c057223 */ /* 0x000fc80000000005 */
[----:B------:R-:W-:-:S07]  /*08c0*/  FFMA R24, R14, R17, R5 ;  /* 0x000000110e187223 */ /* 0x000fce0000000005 */
.L_x_3:
        /* <DEDUP_REMOVED lines=8> */
[----:B-1----:R-:W-:-:S04]  /*0950*/  IMAD.WIDE R8, R9, 0x4, R6 ;  /* 0x0000000409087825 */ /* 0x002fc800078e0206 */
[----:B--2---:R-:W-:-:S04]  /*0960*/  IMAD.WIDE.U32 R6, R4, 0x4, R10 ;  /* 0x0000000404067825 */ /* 0x004fc800078e000a */
[C---:B------:R-:W-:Y:S01]  /*0970*/  IMAD.WIDE.U32 R10, R0.reuse, 0x4, R8 ;  /* 0x00000004000a7825 */ /* 0x040fe200078e0008 */
[----:B0-----:R-:W2:Y:S04]  /*0980*/  LDG.E R5, desc[UR6][R6.64] ;  /* 0x0000000606057981 */ /* 0x001ea8000c1e1900 */
[----:B------:R-:W2:Y:S01]  /*0990*/  LDG.E R9, desc[UR6][R8.64] ;  /* 0x0000000608097981 */ /* 0x000ea2000c1e1900 */
[----:B------:R-:W-:-:S03]  /*09a0*/  IMAD.WIDE.U32 R12, R0, 0x4, R10 ;  /* 0x00000004000c7825 */ /* 0x000fc600078e000a */
[----:B------:R-:W3:Y:S04]  /*09b0*/  LDG.E R10, desc[UR6][R10.64] ;  /* 0x000000060a0a7981 */ /* 0x000ee8000c1e1900 */
[----:B------:R-:W3:Y:S01]  /*09c0*/  LDG.E R16, desc[UR6][R6.64+0x4] ;  /* 0x0000040606107981 */ /* 0x000ee2000c1e1900 */
[----:B------:R-:W-:-:S03]  /*09d0*/  IMAD.WIDE.U32 R14, R0, 0x4, R12 ;  /* 0x00000004000e7825 */ /* 0x000fc600078e000c */
[----:B------:R-:W4:Y:S04]  /*09e0*/  LDG.E R12, desc[UR6][R12.64] ;  /* 0x000000060c0c7981 */ /* 0x000f28000c1e1900 */
[----:B------:R-:W4:Y:S04]  /*09f0*/  LDG.E R17, desc[UR6][R6.64+0x8] ;  /* 0x0000080606117981 */ /* 0x000f28000c1e1900 */
[----:B------:R-:W5:Y:S04]  /*0a00*/  LDG.E R14, desc[UR6][R14.64] ;  /* 0x000000060e0e7981 */ /* 0x000f68000c1e1900 */
[----:B------:R-:W5:Y:S01]  /*0a10*/  LDG.E R18, desc[UR6][R6.64+0xc] ;  /* 0x00000c0606127981 */ /* 0x000f62000c1e1900 */
[----:B------:R-:W-:Y:S01]  /*0a20*/  IADD3 R4, PT, PT, R4, 0x4, RZ ;  /* 0x0000000404047810 */ /* 0x000fe20007ffe0ff */
[----:B--2---:R-:W-:-:S04]  /*0a30*/  FFMA R5, R9, R5, R24 ;  /* 0x0000000509057223 */ /* 0x004fc80000000018 */
[----:B---3--:R-:W-:-:S04]  /*0a40*/  FFMA R5, R10, R16, R5 ;  /* 0x000000100a057223 */ /* 0x008fc80000000005 */
[----:B----4-:R-:W-:-:S04]  /*0a50*/  FFMA R5, R12, R17, R5 ;  /* 0x000000110c057223 */ /* 0x010fc80000000005 */
[----:B-----5:R-:W-:-:S07]  /*0a60*/  FFMA R24, R14, R18, R5 ;  /* 0x000000120e187223 */ /* 0x020fce0000000005 */
.L_x_4:
[----:B------:R-:W-:Y:S05]  /*0a70*/  @!P1 BRA `(.L_x_0) ;  /* 0x0000000000449947 */ /* 0x000fea0003800000 */
[----:B------:R-:W1:Y:S01]  /*0a80*/  LDC.64 R8, c[0x0][0x390] ;  /* 0x0000e400ff087b82 */ /* 0x000e620000000a00 */
[----:B------:R-:W-:Y:S01]  /*0a90*/  IADD3 R2, PT, PT, -R2, RZ, RZ ;  /* 0x000000ff02027210 */ /* 0x000fe20007ffe1ff */
[----:B------:R-:W-:-:S06]  /*0aa0*/  IMAD R11, R4, R0, R3 ;  /* 0x00000000040b7224 */ /* 0x000fcc00078e0203 */
[----:B------:R-:W2:Y:S01]  /*0ab0*/  LDC.64 R6, c[0x0][0x388] ;  /* 0x0000e200ff067b82 */ /* 0x000ea20000000a00 */
[----:B-1----:R-:W-:-:S03]  /*0ac0*/  IMAD.WIDE.U32 R8, R4, 0x4, R8 ;  /* 0x0000000404087825 */ /* 0x002fc600078e0008 */
[----:B------:R-:W-:-:S07]  /*0ad0*/  MOV R10, R8 ;  /* 0x00000008000a7202 */ /* 0x000fce0000000f00 */
.L_x_5:
[----:B--2---:R-:W-:Y:S01]  /*0ae0*/  IMAD.WIDE R4, R11, 0x4, R6 ;  /* 0x000000040b047825 */ /* 0x004fe200078e0206 */
[----:B------:R-:W-:-:S05]  /*0af0*/  MOV R8, R10 ;  /* 0x0000000a00087202 */ /* 0x000fca0000000f00 */
[----:B0-----:R-:W2:Y:S04]  /*0b00*/  LDG.E R5, desc[UR6][R4.64] ;  /* 0x0000000604057981 */ /* 0x001ea8000c1e1900 */
[----:B------:R0:W2:Y:S01]  /*0b10*/  LDG.E R8, desc[UR6][R8.64] ;  /* 0x0000000608087981 */ /* 0x0000a2000c1e1900 */
[----:B------:R-:W-:Y:S02]  /*0b20*/  IADD3 R2, PT, PT, R2, 0x1, RZ ;  /* 0x0000000102027810 */ /* 0x000fe40007ffe0ff */
[----:B------:R-:W-:Y:S02]  /*0b30*/  IADD3 R10, P1, PT, R10, 0x4, RZ ;  /* 0x000000040a0a7810 */ /* 0x000fe40007f3e0ff */
[----:B------:R-:W-:Y:S02]  /*0b40*/  ISETP.NE.AND P0, PT, R2, RZ, PT ;  /* 0x000000ff0200720c */ /* 0x000fe40003f05270 */
[----:B------:R-:W-:-:S02]  /*0b50*/  IADD3 R11, PT, PT, R11, R0, RZ ;  /* 0x000000000b0b7210 */ /* 0x000fc40007ffe0ff */
[----:B0-----:R-:W-:Y:S01]  /*0b60*/  IADD3.X R9, PT, PT, RZ, R9, RZ, P1, !PT ;  /* 0x00000009ff097210 */ /* 0x001fe20000ffe4ff */
[----:B--2---:R-:W-:-:S08]  /*0b70*/  FFMA R24, R5, R8, R24 ;  /* 0x0000000805187223 */ /* 0x004fd00000000018 */
[----:B------:R-:W-:Y:S05]  /*0b80*/  @P0 BRA `(.L_x_5) ;  /* 0xfffffffc00d40947 */ /* 0x000fea000383ffff */
.L_x_0:
[----:B------:R-:W1:Y:S01]  /*0b90*/  LDC.64 R4, c[0x0][0x398] ;  /* 0x0000e600ff047b82 */ /* 0x000e620000000a00 */
[----:B------:R-:W2:Y:S01]  /*0ba0*/  LDCU UR4, c[0x0][0x384] ;  /* 0x00007080ff0477ac */ /* 0x000ea20008000800 */
[----:B-1----:R-:W-:-:S04]  /*0bb0*/  IMAD.WIDE R2, R3, 0x4, R4 ;  /* 0x0000000403027825 */ /* 0x002fc800078e0204 */
[----:B--2---:R-:W-:-:S05]  /*0bc0*/  FMUL R5, R24, UR4 ;  /* 0x0000000418057c20 */ /* 0x004fca0008400000 */
[----:B0-----:R-:W-:Y:S01]  /*0bd0*/  STG.E desc[UR6][R2.64], R5 ;  /* 0x0000000502007986 */ /* 0x001fe2000c101906 */
[----:B------:R-:W-:Y:S05]  /*0be0*/  EXIT ;  /* 0x000000000000794d */ /* 0x000fea0003800000 */
.L_x_6:
[----:B------:R-:W-:-:S00]  /*0bf0*/  BRA `(.L_x_6) ;  /* 0xfffffffc00fc7947 */ /* 0x000fc0000383ffff */
[----:B------:R-:W-:-:S00]  /*0c00*/  NOP ;  /* 0x0000000000007918 */ /* 0x000fc00000000000 */
[----:B------:R-:W-:-:S00]  /*0c10*/  NOP ;  /* 0x0000000000007918 */ /* 0x000fc00000000000 */
[----:B------:R-:W-:-:S00]  /*0c20*/  NOP ;  /* 0x0000000000007918 */ /* 0x000fc00000000000 */
[----:B------:R-:W-:-:S00]  /*0c30*/  NOP ;  /* 0x0000000000007918 */ /* 0x000fc00000000000 */
[----:B------:R-:W-:-:S00]  /*0c40*/  NOP ;  /* 0x0000000000007918 */ /* 0x000fc00000000000 */
[----:B------:R-:W-:-:S00]  /*0c50*/  NOP ;  /* 0x0000000000007918 */ /* 0x000fc00000000000 */
[----:B------:R-:W-:-:S00]  /*0c60*/  NOP ;  /* 0x0000000000007918 */ /* 0x000fc00000000000 */
[----:B------:R-:W-:-:S00]  /*0c70*/  NOP ;  /* 0x0000000000007918 */ /* 0x000fc00000000000 */
.L_x_14:


//--------------------- .text._Z14sgemv_rowmajorifPfS_S_ --------------------------
	.section	.text._Z14sgemv_rowmajorifPfS_S_,"ax",@progbits
	.align	128
        .global         _Z14sgemv_rowmajorifPfS_S_
        .type           _Z14sgemv_rowmajorifPfS_S_,@function
        .size           _Z14sgemv_rowmajorifPfS_S_,(.L_x_15 - _Z14sgemv_rowmajorifPfS_S_)
        .other          _Z14sgemv_rowmajorifPfS_S_,@"STO_CUDA_ENTRY STV_DEFAULT"
_Z14sgemv_rowmajorifPfS_S_:
.text._Z14sgemv_rowmajorifPfS_S_:
[----:B------:R-:W-:Y:S01]  /*0000*/  LDC R1, c[0x0][0x37c] ;  /* 0x0000df00ff017b82 */ /* 0x000fe20000000800 */
[----:B------:R-:W0:Y:S07]  /*0010*/  S2R R3, SR_TID.X ;  /* 0x0000000000037919 */ /* 0x000e2e0000002100 */
[----:B------:R-:W0:Y:S01]  /*0020*/  S2UR UR4, SR_CTAID.X ;  /* 0x00000000000479c3 */ /* 0x000e220000002500 */
[----:B------:R-:W1:Y:S07]  /*0030*/  LDCU UR11, c[0x0][0x380] ;  /* 0x00007000ff0b77ac */ /* 0x000e6e0008000800 */
[----:B------:R-:W0:Y:S02]  /*0040*/  LDC R0, c[0x0][0x360] ;  /* 0x0000d800ff007b82 */ /* 0x000e240000000800 */
[----:B0-----:R-:W-:-:S05]  /*0050*/  IMAD R0, R0, UR4, R3 ;  /* 0x0000000400007c24 */ /* 0x001fca000f8e0203 */
[----:B-1----:R-:W-:-:S13]  /*0060*/  ISETP.GE.AND P0, PT, R0, UR11, PT ;  /* 0x0000000b00007c0c */ /* 0x002fda000bf06270 */
[----:B------:R-:W-:Y:S05]  /*0070*/  @P0 EXIT ;  /* 0x000000000000094d */ /* 0x000fea0003800000 */
[----:B------:R-:W-:Y:S01]  /*0080*/  UISETP.GE.AND UP0, UPT, UR11, 0x1, UPT ;  /* 0x000000010b00788c */ /* 0x000fe2000bf06270 */
[----:B------:R-:W-:Y:S01]  /*0090*/  HFMA2 R15, -RZ, RZ, 0, 0 ;  /* 0x00000000ff0f7431 */ /* 0x000fe200000001ff */
[----:B------:R-:W0:Y:S07]  /*00a0*/  LDCU.64 UR12, c[0x0][0x358] ;  /* 0x00006b00ff0c77ac */ /* 0x000e2e0008000a00 */
[----:B------:R-:W-:Y:S05]  /*00b0*/  BRA.U !UP0, `(.L_x_7) ;  /* 0x0000000908687547 */ /* 0x000fea000b800000 */
[----:B------:R-:W-:Y:S02]  /*00c0*/  UISETP.GE.U32.AND UP1, UPT, UR11, 0x10, UPT ;  /* 0x000000100b00788c */ /* 0x000fe4000bf26070 */
[----:B------:R-:W-:Y:S01]  /*00d0*/  IMAD R7, R0, UR11, RZ ;  /* 0x0000000b00077c24 */ /* 0x000fe2000f8e02ff */
[----:B------:R-:W-:Y:S01]  /*00e0*/  ULOP3.LUT UR8, UR11, 0xf, URZ, 0xc0, !UPT ;  /* 0x0000000f0b087892 */ /* 0x000fe2000f8ec0ff */
[----:B------:R-:W-:Y:S02]  /*00f0*/  MOV R15, RZ ;  /* 0x000000ff000f7202 */ /* 0x000fe40000000f00 */
[----:B------:R-:W-:Y:S01]  /*0100*/  MOV R8, RZ ;  /* 0x000000ff00087202 */ /* 0x000fe20000000f00 */
[----:B------:R-:W-:Y:S02]  /*0110*/  UISETP.NE.AND UP0, UPT, UR8, URZ, UPT ;  /* 0x000000ff0800728c */ /* 0x000fe4000bf05270 */
[----:B------:R-:W-:Y:S09]  /*0120*/  BRA.U !UP1, `(.L_x_8) ;  /* 0x0000000509187547 */ /* 0x000ff2000b800000 */
[----:B------:R-:W1:Y:S01]  /*0130*/  LDCU.64 UR4, c[0x0][0x390] ;  /* 0x00007200ff0477ac */ /* 0x000e620008000a00 */
[----:B------:R-:W-:Y:S02]  /*0140*/  MOV R15, RZ ;  /* 0x000000ff000f7202 */ /* 0x000fe40000000f00 */
[----:B------:R-:W-:Y:S01]  /*0150*/  MOV R6, R7 ;  /* 0x0000000700067202 */ /* 0x000fe20000000f00 */
[----:B------:R-:W2:Y:S01]  /*0160*/  LDCU.64 UR6, c[0x0][0x388] ;  /* 0x00007100ff0677ac */ /* 0x000ea20008000a00 */
[----:B------:R-:W-:-:S04]  /*0170*/  ULOP3.LUT UR9, UR11, 0x7ffffff0, URZ, 0xc0, !UPT ;  /* 0x7ffffff00b097892 */ /* 0x000fc8000f8ec0ff */
[----:B------:R-:W-:Y:S02]  /*0180*/  UIADD3 UR10, UPT, UPT, -UR9, URZ, URZ ;  /* 0x000000ff090a7290 */ /* 0x000fe4000fffe1ff */
[----:B------:R-:W-:Y:S01]  /*0190*/  MOV R8, UR9 ;  /* 0x0000000900087c02 */ /* 0x000fe20008000f00 */
[----:B-1----:R-:W-:-:S04]  /*01a0*/  UIADD3 UR4, UP2, UPT, UR4, 0x20, URZ ;  /* 0x0000002004047890 */ /* 0x002fc8000ff5e0ff */
[----:B------:R-:W-:Y:S02]  /*01b0*/  UIADD3.X UR5, UPT, UPT, URZ, UR5, URZ, UP2, !UPT ;  /* 0x00000005ff057290 */ /* 0x000fe400097fe4ff */
[----:B--2---:R-:W-:Y:S01]  /*01c0*/  UIADD3 UR6, UP1, UPT, UR6, 0x20, URZ ;  /* 0x0000002006067890 */ /* 0x004fe2000ff3e0ff */
[----:B------:R-:W-:-:S03]  /*01d0*/  MOV R2, UR4 ;  /* 0x0000000400027c02 */ /* 0x000fc60008000f00 */
[----:B------:R-:W-:Y:S01]  /*01e0*/  MOV R3, UR5 ;  /* 0x0000000500037c02 */ /* 0x000fe20008000f00 */
[----:B------:R-:W-:-:S12]  /*01f0*/  UIADD3.X UR7, UPT, UPT, URZ, UR7, URZ, UP1, !UPT ;  /* 0x00000007ff077290 */ /* 0x000fd80008ffe4ff */
.L_x_9:
[----:B------:R-:W-:Y:S01]  /*0200*/  MOV R4, UR6 ;  /* 0x0000000600047c02 */ /* 0x000fe20008000f00 */
[----:B0-----:R-:W2:Y:S01]  /*0210*/  LDG.E R17, desc[UR12][R2.64+-0x20] ;  /* 0xffffe00c02117981 */ /* 0x001ea2000c1e1900 */
[----:B------:R-:W-:-:S03]  /*0220*/  MOV R5, UR7 ;  /* 0x0000000700057c02 */ /* 0x000fc60008000f00 */
[----:B------:R-:W3:Y:S01]  /*0230*/  LDG.E R25, desc[UR12][R2.64+-0x1c] ;  /* 0xffffe40c02197981 */ /* 0x000ee2000c1e1900 */
[----:B------:R-:W-:-:S03]  /*0240*/  IMAD.WIDE R4, R6, 0x4, R4 ;  /* 0x0000000406047825 */ /* 0x000fc600078e0204 */
[----:B------:R-:W4:Y:S04]  /*0250*/  LDG.E R19, desc[UR12][R2.64+-0x18] ;  /* 0xffffe80c02137981 */ /* 0x000f28000c1e1900 */
[----:B------:R-:W2:Y:S04]  /*0260*/  LDG.E R16, desc[UR12][R4.64+-0x20] ;  /* 0xffffe00c04107981 */ /* 0x000ea8000c1e1900 */
[----:B------:R-:W3:Y:S04]  /*0270*/  LDG.E R18, desc[UR12][R4.64+-0x1c] ;  /* 0xffffe40c04127981 */ /* 0x000ee8000c1e1900 */
[----:B------:R-:W4:Y:S04]  /*0280*/  LDG.E R20, desc[UR12][R4.64+-0x18] ;  /* 0xffffe80c04147981 */ /* 0x000f28000c1e1900 */
[----:B------:R-:W5:Y:S04]  /*0290*/  LDG.E R22, desc[UR12][R2.64+-0x14] ;  /* 0xffffec0c02167981 */ /* 0x000f68000c1e1900 */
        /* <DEDUP_REMOVED lines=8> */
[----:B------:R-:W5:Y:S01]  /*0320*/  LDG.E R14, desc[UR12][R4.64+-0x4] ;  /* 0xfffffc0c040e7981 */ /* 0x000f62000c1e1900 */
[----:B--2---:R-:W-:-:S03]  /*0330*/  FFMA R17, R16, R17, R15 ;  /* 0x0000001110117223 */ /* 0x004fc6000000000f */
[----:B------:R-:W2:Y:S04]  /*0340*/  LDG.E R15, desc[UR12][R2.64] ;  /* 0x0000000c020f7981 */ /* 0x000ea8000c1e1900 */
[----:B------:R-:W2:Y:S01]  /*0350*/  LDG.E R16, desc[UR12][R4.64] ;  /* 0x0000000c04107981 */ /* 0x000ea2000c1e1900 */
[----:B---3--:R-:W-:-:S03]  /*0360*/  FFMA R25, R18, R25, R17 ;  /* 0x0000001912197223 */ /* 0x008fc60000000011 */
[----:B------:R-:W3:Y:S01]  /*0370*/  LDG.E R17, desc[UR12][R2.64+0x4] ;  /* 0x0000040c02117981 */ /* 0x000ee2000c1e1900 */
[----:B----4-:R-:W-:-:S03]  /*0380*/  FFMA R26, R20, R19, R25 ;  /* 0x00000013141a7223 */ /* 0x010fc60000000019 */
[----:B------:R-:W3:Y:S04]  /*0390*/  LDG.E R18, desc[UR12][R4.64+0x4] ;  /* 0x0000040c04127981 */ /* 0x000ee8000c1e1900 */
[----:B------:R-:W4:Y:S01]  /*03a0*/  LDG.E R20, desc[UR12][R2.64+0x8] ;  /* 0x0000080c02147981 */ /* 0x000f22000c1e1900 */
[----:B-----5:R-:W-:-:S03]  /*03b0*/  FFMA R25, R21, R22, R26 ;  /* 0x0000001615197223 */ /* 0x020fc6000000001a */
[----:B------:R-:W4:Y:S04]  /*03c0*/  LDG.E R19, desc[UR12][R4.64+0x8] ;  /* 0x0000080c04137981 */ /* 0x000f28000c1e1900 */
[----:B------:R-:W5:Y:S01]  /*03d0*/  LDG.E R22, desc[UR12][R2.64+0xc] ;  /* 0x00000c0c02167981 */ /* 0x000f62000c1e1900 */
[----:B------:R-:W-:-:S03]  /*03e0*/  FFMA R25, R24, R23, R25 ;  /* 0x0000001718197223 */ /* 0x000fc60000000019 */
[----:B------:R-:W5:Y:S04]  /*03f0*/  LDG.E R21, desc[UR12][R4.64+0xc] ;  /* 0x00000c0c04157981 */ /* 0x000f68000c1e1900 */
[----:B------:R-:W5:Y:S01]  /*0400*/  LDG.E R24, desc[UR12][R2.64+0x10] ;  /* 0x0000100c02187981 */ /* 0x000f62000c1e1900 */
[----:B------:R-:W-:-:S03]  /*0410*/  FFMA R25, R10, R9, R25 ;  /* 0x000000090a197223 */ /* 0x000fc60000000019 */
[----:B------:R-:W5:Y:S04]  /*0420*/  LDG.E R23, desc[UR12][R4.64+0x10] ;  /* 0x0000100c04177981 */ /* 0x000f68000c1e1900 */
[----:B------:R-:W5:Y:S01]  /*0430*/  LDG.E R10, desc[UR12][R2.64+0x14] ;  /* 0x0000140c020a7981 */ /* 0x000f62000c1e1900 */
[----:B------:R-:W-:-:S03]  /*0440*/  FFMA R27, R12, R11, R25 ;  /* 0x0000000b0c1b7223 */ /* 0x000fc60000000019 */
[----:B------:R-:W5:Y:S04]  /*0450*/  LDG.E R9, desc[UR12][R4.64+0x14] ;  /* 0x0000140c04097981 */ /* 0x000f68000c1e1900 */
[----:B------:R-:W5:Y:S04]  /*0460*/  LDG.E R11, desc[UR12][R2.64+0x18] ;  /* 0x0000180c020b7981 */ /* 0x000f68000c1e1900 */
[----:B------:R-:W5:Y:S04]  /*0470*/  LDG.E R12, desc[UR12][R4.64+0x18] ;  /* 0x0000180c040c7981 */ /* 0x000f68000c1e1900 */
[----:B------:R-:W5:Y:S04]  /*0480*/  LDG.E R25, desc[UR12][R4.64+0x1c] ;  /* 0x00001c0c04197981 */ /* 0x000f68000c1e1900 */
[----:B------:R0:W5:Y:S01]  /*0490*/  LDG.E R26, desc[UR12][R2.64+0x1c] ;  /* 0x00001c0c021a7981 */ /* 0x000162000c1e1900 */
[----:B------:R-:W-:Y:S01]  /*04a0*/  FFMA R13, R14, R13, R27 ;  /* 0x0000000d0e0d7223 */ /* 0x000fe2000000001b */
[----:B------:R-:W-:-:S04]  /*04b0*/  UIADD3 UR10, UPT, UPT, UR10, 0x10, URZ ;  /* 0x000000100a0a7890 */ /* 0x000fc8000fffe0ff */
[----:B------:R-:W-:Y:S01]  /*04c0*/  UISETP.NE.AND UP1, UPT, UR10, URZ, UPT ;  /* 0x000000ff0a00728c */ /* 0x000fe2000bf25270 */
[----:B0-----:R-:W-:Y:S02]  /*04d0*/  IADD3 R2, P0, PT, R2, 0x40, RZ ;  /* 0x0000004002027810 */ /* 0x001fe40007f1e0ff */
[----:B------:R-:W-:Y:S02]  /*04e0*/  IADD3 R6, PT, PT, R6, 0x10, RZ ;  /* 0x0000001006067810 */ /* 0x000fe40007ffe0ff */
[----:B------:R-:W-:Y:S01]  /*04f0*/  IADD3.X R3, PT, PT, RZ, R3, RZ, P0, !PT ;  /* 0x00000003ff037210 */ /* 0x000fe200007fe4ff */
[----:B--2---:R-:W-:-:S04]  /*0500*/  FFMA R13, R16, R15, R13 ;  /* 0x0000000f100d7223 */ /* 0x004fc8000000000d */
[----:B---3--:R-:W-:-:S04]  /*0510*/  FFMA R18, R18, R17, R13 ;  /* 0x0000001112127223 */ /* 0x008fc8000000000d */
[----:B----4-:R-:W-:-:S04]  /*0520*/  FFMA R18, R19, R20, R18 ;  /* 0x0000001413127223 */ /* 0x010fc80000000012 */
[----:B-----5:R-:W-:-:S04]  /*0530*/  FFMA R18, R21, R22, R18 ;  /* 0x0000001615127223 */ /* 0x020fc80000000012 */
[----:B------:R-:W-:-:S04]  /*0540*/  FFMA R18, R23, R24, R18 ;  /* 0x0000001817127223 */ /* 0x000fc80000000012 */
[----:B------:R-:W-:-:S04]  /*0550*/  FFMA R9, R9, R10, R18 ;  /* 0x0000000a09097223 */ /* 0x000fc80000000012 */
[----:B------:R-:W-:-:S04]  /*0560*/  FFMA R12, R12, R11, R9 ;  /* 0x0000000b0c0c7223 */ /* 0x000fc80000000009 */
[----:B------:R-:W-:Y:S01]  /*0570*/  FFMA R15, R25, R26, R12 ;  /* 0x0000001a190f7223 */ /* 0x000fe2000000000c */
[----:B------:R-:W-:Y:S06]  /*0580*/  BRA.U UP1, `(.L_x_9) ;  /* 0xfffffffd011c7547 */ /* 0x000fec000b83ffff */
.L_x_8:
[----:B------:R-:W-:Y:S05]  /*0590*/  BRA.U !UP0, `(.L_x_7) ;  /* 0x0000000508307547 */ /* 0x000fea000b800000 */
[----:B------:R-:W-:Y:S02]  /*05a0*/  UISETP.GE.U32.AND UP0, UPT, UR8, 0x8, UPT ;  /* 0x000000080800788c */ /* 0x000fe4000bf06070 */
[----:B------:R-:W-:-:S04]  /*05b0*/  ULOP3.LUT UR5, UR11, 0x7, URZ, 0xc0, !UPT ;  /* 0x000000070b057892 */ /* 0x000fc8000f8ec0ff */
[----:B------:R-:W-:-:S03]  /*05c0*/  UISETP.NE.AND UP1, UPT, UR5, URZ, UPT ;  /* 0x000000ff0500728c */ /* 0x000fc6000bf25270 */
[----:B------:R-:W-:Y:S08]  /*05d0*/  BRA.U !UP0, `(.L_x_10) ;  /* 0x0000000108787547 */ /* 0x000ff0000b800000 */
[----:B------:R-:W1:Y:S01]  /*05e0*/  LDC.64 R2, c[0x0][0x388] ;  /* 0x0000e200ff027b82 */ /* 0x000e620000000a00 */
[----:B------:R-:W-:-:S07]  /*05f0*/  IADD3 R9, PT, PT, R7, R8, RZ ;  /* 0x0000000807097210 */ /* 0x000fce0007ffe0ff */
[----:B------:R-:W2:Y:S01]  /*0600*/  LDC.64 R4, c[0x0][0x390] ;  /* 0x0000e400ff047b82 */ /* 0x000ea20000000a00 */
[----:B-1----:R-:W-:-:S05]  /*0610*/  IMAD.WIDE R2, R9, 0x4, R2 ;  /* 0x0000000409027825 */ /* 0x002fca00078e0202 */
[----:B0-----:R-:W3:Y:S01]  /*0620*/  LDG.E R10, desc[UR12][R2.64] ;  /* 0x0000000c020a7981 */ /* 0x001ee2000c1e1900 */
[----:B--2---:R-:W-:-:S03]  /*0630*/  IMAD.WIDE.U32 R4, R8, 0x4, R4 ;  /* 0x0000000408047825 */ /* 0x004fc600078e0004 */
[----:B------:R-:W2:Y:S04]  /*0640*/  LDG.E R13, desc[UR12][R2.64+0x4] ;  /* 0x0000040c020d7981 */ /* 0x000ea8000c1e1900 */
[----:B------:R-:W3:Y:S04]  /*0650*/  LDG.E R11, desc[UR12][R4.64] ;  /* 0x0000000c040b7981 */ /* 0x000ee8000c1e1900 */
[----:B------:R-:W2:Y:S04]  /*0660*/  LDG.E R12, desc[UR12][R4.64+0x4] ;  /* 0x0000040c040c7981 */ /* 0x000ea8000c1e1900 */
[----:B------:R-:W4:Y:S04]  /*0670*/  LDG.E R17, desc[UR12][R2.64+0x8] ;  /* 0x0000080c02117981 */ /* 0x000f28000c1e1900 */
        /* <DEDUP_REMOVED lines=20> */
.L_x_10:
        /* <DEDUP_REMOVED lines=17> */
[----:B------:R-:W5:Y:S01]  /*08d0*/  LDG.E R14, desc[UR12][R4.64+0xc] ;  /* 0x00000c0c040e7981 */ /* 0x000f62000c1e1900 */
[----:B------:R-:W-:Y:S01]  /*08e0*/  IADD3 R8, PT, PT, R8, 0x4, RZ ;  /* 0x0000000408087810 */ /* 0x000fe20007ffe0ff */
[----:B---3--:R-:W-:-:S04]  /*08f0*/  FFMA R6, R6, R9, R15 ;  /* 0x0000000906067223 */ /* 0x008fc8000000000f */
[----:B--2---:R-:W-:-:S04]  /*0900*/  FFMA R6, R11, R10, R6 ;  /* 0x0000000a0b067223 */ /* 0x004fc80000000006 */
[----:B----4-:R-:W-:-:S04]  /*0910*/  FFMA R6, R13, R12, R6 ;  /* 0x0000000c0d067223 */ /* 0x010fc80000000006 */
[----:B-----5:R-:W-:-:S07]  /*0920*/  FFMA R15, R17, R14, R6 ;  /* 0x0000000e110f7223 */ /* 0x020fce0000000006 */
.L_x_11:
[----:B------:R-:W-:Y:S05]  /*0930*/  BRA.U !UP1, `(.L_x_7) ;  /* 0x0000000109487547 */ /* 0x000fea000b800000 */
[----:B------:R-:W1:Y:S01]  /*0940*/  LDC.64 R2, c[0x0][0x390] ;  /* 0x0000e400ff027b82 */ /* 0x000e620000000a00 */
[----:B------:R-:W-:Y:S01]  /*0950*/  IADD3 R7, PT, PT, R7, R8, RZ ;  /* 0x0000000807077210 */ /* 0x000fe20007ffe0ff */
[----:B------:R-:W-:-:S06]  /*0960*/  UIADD3 UR4, UPT, UPT, -UR4, URZ, URZ ;  /* 0x000000ff04047290 */ /* 0x000fcc000fffe1ff */
[----:B------:R-:W2:Y:S01]  /*0970*/  LDC.64 R10, c[0x0][0x388] ;  /* 0x0000e200ff0a7b82 */ /* 0x000ea20000000a00 */
[----:B-1----:R-:W-:-:S03]  /*0980*/  IMAD.WIDE.U32 R2, R8, 0x4, R2 ;  /* 0x0000000408027825 */ /* 0x002fc600078e0002 */
[----:B------:R-:W-:Y:S02]  /*0990*/  MOV R6, R2 ;  /* 0x0000000200067202 */ /* 0x000fe40000000f00 */
[----:B------:R-:W-:-:S07]  /*09a0*/  MOV R5, R3 ;  /* 0x0000000300057202 */ /* 0x000fce0000000f00 */
.L_x_12:
[----:B--2---:R-:W-:Y:S01]  /*09b0*/  IMAD.WIDE R2, R7, 0x4, R10 ;  /* 0x0000000407027825 */ /* 0x004fe200078e020a */
[----:B------:R-:W-:-:S05]  /*09c0*/  MOV R4, R6 ;  /* 0x0000000600047202 */ /* 0x000fca0000000f00 */
[----:B0-----:R-:W2:Y:S04]  /*09d0*/  LDG.E R2, desc[UR12][R2.64] ;  /* 0x0000000c02027981 */ /* 0x001ea8000c1e1900 */
[----:B------:R0:W2:Y:S01]  /*09e0*/  LDG.E R4, desc[UR12][R4.64] ;  /* 0x0000000c04047981 */ /* 0x0000a2000c1e1900 */
[----:B------:R-:W-:Y:S01]  /*09f0*/  UIADD3 UR4, UPT, UPT, UR4, 0x1, URZ ;  /* 0x0000000104047890 */ /* 0x000fe2000fffe0ff */
[----:B------:R-:W-:Y:S02]  /*0a00*/  IADD3 R6, P0, PT, R6, 0x4, RZ ;  /* 0x0000000406067810 */ /* 0x000fe40007f1e0ff */
[----:B------:R-:W-:Y:S01]  /*0a10*/  IADD3 R7, PT, PT, R7, 0x1, RZ ;  /* 0x0000000107077810 */ /* 0x000fe20007ffe0ff */
[----:B------:R-:W-:Y:S01]  /*0a20*/  UISETP.NE.AND UP0, UPT, UR4, URZ, UPT ;  /* 0x000000ff0400728c */ /* 0x000fe2000bf05270 */
[----:B0-----:R-:W-:Y:S01]  /*0a30*/  IADD3.X R5, PT, PT, RZ, R5, RZ, P0, !PT ;  /* 0x00000005ff057210 */ /* 0x001fe200007fe4ff */
[----:B--2---:R-:W-:-:S07]  /*0a40*/  FFMA R15, R2, R4, R15 ;  /* 0x00000004020f7223 */ /* 0x004fce000000000f */
[----:B------:R-:W-:Y:S05]  /*0a50*/  BRA.U UP0, `(.L_x_12) ;  /* 0xfffffffd00d47547 */ /* 0x000fea000b83ffff */
.L_x_7:
[----:B------:R-:W1:Y:S01]  /*0a60*/  LDC.64 R2, c[0x0][0x398] ;  /* 0x0000e600ff027b82 */ /* 0x000e620000000a00 */
[----:B------:R-:W2:Y:S02]  /*0a70*/  LDCU UR4, c[0x0][0x384] ;  /* 0x00007080ff0477ac */ /* 0x000ea40008000800 */
[----:B--2---:R-:W-:Y:S01]  /*0a80*/  FMUL R15, R15, UR4 ;  /* 0x000000040f0f7c20 */ /* 0x004fe20008400000 */
[----:B-1----:R-:W-:-:S05]  /*0a90*/  IMAD.WIDE R2, R0, 0x4, R2 ;  /* 0x0000000400027825 */ /* 0x002fca00078e0202 */
[----:B0-----:R-:W-:Y:S01]  /*0aa0*/  STG.E desc[UR12][R2.64], R15 ;  /* 0x0000000f02007986 */ /* 0x001fe2000c10190c */
[----:B------:R-:W-:Y:S05]  /*0ab0*/  EXIT ;  /* 0x000000000000794d */ /* 0x000fea0003800000 */
.L_x_13:
        /* <DEDUP_REMOVED lines=12> */
.L_x_15:


//--------------------- .nv.shared.reserved.0     --------------------------
	.section	.nv.shared.reserved.0,"aw",@nobits
	.weak		__nv_reservedSMEM_offset_0_alias
	.size		__nv_reservedSMEM_offset_0_alias, 0, 64
	.other		__nv_reservedSMEM_offset_0_alias,@"STO_CUDA_RESERVED_SHARED STV_DEFAULT"
__nv_reservedSMEM_offset_0_alias:
	.zero		0
	.zero		64


//--------------------- .nv.constant0._Z14sgemv_colmajorifPfS_S_ --------------------------
	.section	.nv.constant0._Z14sgemv_colmajorifPfS_S_,"a",@progbits
	.sectionflags	@""
	.align	4
.nv.constant0._Z14sgemv_colmajorifPfS_S_:
	.zero		928


//--------------------- .nv.constant0._Z14sgemv_rowmajorifPfS_S_ --------------------------
	.section	.nv.constant0._Z14sgemv_rowmajorifPfS_S_,"a",@progbits
	.sectionflags	@""
	.align	4
.nv.constant0._Z14sgemv_rowmajorifPfS_S_:
	.zero		928


//--------------------- SYMBOLS --------------------------

	.type		.nv.reservedSmem.offset0,@object
	.size		.nv.reservedSmem.offset0,0x4
